// auto-generated by cutlass_sweep.epilogue — config: {"arch": "sm_90", "cluster_m": 2, "cluster_n": 1, "dtype": "bf16", "fusion": "relu", "tile_k": 64, "tile_m": 128, "tile_n": 64}
#include "cutlass/cutlass.h"
#include "cutlass/gemm/collective/collective_builder.hpp"
#include "cutlass/gemm/device/gemm_universal_adapter.h"
#include "cutlass/gemm/kernel/gemm_universal.hpp"
#include "cutlass/epilogue/collective/collective_builder.hpp"
#include "cutlass/epilogue/fusion/operations.hpp"
#include "cutlass/epilogue/thread/activation.h"

using Elem = cutlass::bfloat16_t;
using Acc  = float;
using TileShape    = cute::Shape<cute::_128, cute::_64, cute::_64>;
using ClusterShape = cute::Shape<cute::_2, cute::_1, cute::_1>;
using FusionOp     = cutlass::epilogue::fusion::LinCombEltAct<cutlass::epilogue::thread::ReLU, Elem, Acc>;

using CollectiveEpilogue = typename cutlass::epilogue::collective::CollectiveBuilder<
    cutlass::arch::Sm90, cutlass::arch::OpClassTensorOp,
    TileShape, ClusterShape,
    cutlass::epilogue::collective::EpilogueTileAuto,
    Acc, Acc,
    Elem, cutlass::layout::RowMajor, 128 / cutlass::sizeof_bits<Elem>::value,
    Elem, cutlass::layout::RowMajor, 128 / cutlass::sizeof_bits<Elem>::value,
    cutlass::epilogue::TmaWarpSpecializedCooperative,
    FusionOp
  >::CollectiveOp;

using CollectiveMainloop = typename cutlass::gemm::collective::CollectiveBuilder<
    cutlass::arch::Sm90, cutlass::arch::OpClassTensorOp,
    Elem, cutlass::layout::RowMajor, 128 / cutlass::sizeof_bits<Elem>::value,
    Elem, cutlass::layout::ColumnMajor, 128 / cutlass::sizeof_bits<Elem>::value,
    Acc,
    TileShape, ClusterShape,
    cutlass::gemm::collective::StageCountAutoCarveout<
        static_cast<int>(sizeof(typename CollectiveEpilogue::SharedStorage))>,
    cutlass::gemm::KernelTmaWarpSpecializedCooperative
  >::CollectiveOp;

using GemmKernel = cutlass::gemm::kernel::GemmUniversal<
    cute::Shape<int,int,int,int>, CollectiveMainloop, CollectiveEpilogue>;
using Gemm = cutlass::gemm::device::GemmUniversalAdapter<GemmKernel>;

auto* _anchor = &cutlass::device_kernel<GemmKernel>;


// ===== COMPILED SASS (sm_90a) =====

	.target	sm_90a

	.elftype	@"ET_EXEC"


//--------------------- .note.nv.tkinfo           --------------------------
	.section	.note.nv.tkinfo,"",@"SHT_NOTE"
	.sectionflags	@"SHF_NOTE_NV_TKINFO"
	.tkinfo
        /*0018*/ 	.word	0x00000002
        /*0030*/ 	.string	""
        /*0030*/ 	.string	"ptxas"
        /*0030*/ 	.string	"Cuda compilation tools, release 13.0, V13.0.88"
        /*0030*/ 	.string	"Build cuda_13.0.r13.0/compiler.36424714_0"
        /*0030*/ 	.string	"-arch sm_90a -m 64 "



//--------------------- .note.nv.cuinfo           --------------------------
	.section	.note.nv.cuinfo,"",@"SHT_NOTE"
	.sectionflags	@"SHF_NOTE_NV_CUINFO"
        /*0018*/ 	.short	0x0002
        /*001a*/ 	.short	0x005a
        /*001c*/ 	.short	0x0082
	.zero		2


//--------------------- .nv.info                  --------------------------
	.section	.nv.info,"",@"SHT_CUDA_INFO"
	.align	4


	//----- nvinfo : EIATTR_REGCOUNT
	.align		4
        /*0000*/ 	.byte	0x04, 0x2f
        /*0002*/ 	.short	(.L_18 - .L_17)
	.align		4
.L_17:
        /*0004*/ 	.word	index@(_ZN7cutlass13device_kernelINS_4gemm6kernel13GemmUniversalIN4cute5tupleIJiiiiEEENS1_10collective13CollectiveMmaINS1_34MainloopSm90TmaGmmaWarpSpecializedILi8ENS5_IJNS4_1CILi2EEENSA_ILi1EEESC_EEENS1_35KernelTmaWarpSpecializedCooperativeEEENS5_IJNSA_ILi128EEENSA_ILi64EEESH_EEENS_10bfloat16_tENS5_IJlSC_lEEESJ_SK_NS4_8TiledMMAINS4_8MMA_AtomIJNS4_4SM904GMMA27MMA_64x64x16_F32BF16BF16_SSILNSO_5MajorE0ELSQ_0ELNSO_7ScaleInE1ELSR_1EEEEEENS4_6LayoutISD_NS5_IJSC_NSA_ILi0EEESV_EEEEENS5_IJNS4_10UnderscoreESY_SY_EEEEENS4_13SM90_TMA_LOADENS4_14ComposedLayoutINS4_7SwizzleILi3ELi4ELi3EEENS4_18smem_ptr_flag_bitsILi16EEENSU_INS5_IJNSA_ILi8EEESH_EEENS5_IJSH_SC_EEEEEEEvNS4_8identityENS4_23SM90_TMA_LOAD_MULTICASTES1B_vS1C_EENS_8epilogue10collective18CollectiveEpilogueINS1F_22Sm90TmaWarpSpecializedILi3ELi2ELi16ELb1ELb0EEEJSI_NS5_IJSG_NSA_ILi32EEEEEESJ_SK_SJ_SK_NS1F_6fusion15FusionCallbacksIS1J_NS1M_13LinCombEltActINS1F_6thread4ReLuESJ_fSJ_fLNS_15FloatRoundStyleE2EEESI_S1L_JEEES11_NS12_INS13_ILi2ELi4ELi3EEES16_NSU_INS5_IJS17_S1K_EEENS5_IJS1K_SC_EEEEEEENS4_17SM75_U32x4_LDSM_NENS4_14SM90_TMA_STOREES1Y_NS4_17SM90_U32x4_STSM_NENS4_9Copy_AtomIJS21_NS_6half_tEEEEvEEEvvEEEEvNT_6ParamsE)
        /*0008*/ 	.word	0x000000a8


	//----- nvinfo : EIATTR_FRAME_SIZE
	.align		4
.L_18:
        /*000c*/ 	.byte	0x04, 0x11
        /*000e*/ 	.short	(.L_20 - .L_19)
	.align		4
.L_19:
        /*0010*/ 	.word	index@(_ZN7cutlass13device_kernelINS_4gemm6kernel13GemmUniversalIN4cute5tupleIJiiiiEEENS1_10collective13CollectiveMmaINS1_34MainloopSm90TmaGmmaWarpSpecializedILi8ENS5_IJNS4_1CILi2EEENSA_ILi1EEESC_EEENS1_35KernelTmaWarpSpecializedCooperativeEEENS5_IJNSA_ILi128EEENSA_ILi64EEESH_EEENS_10bfloat16_tENS5_IJlSC_lEEESJ_SK_NS4_8TiledMMAINS4_8MMA_AtomIJNS4_4SM904GMMA27MMA_64x64x16_F32BF16BF16_SSILNSO_5MajorE0ELSQ_0ELNSO_7ScaleInE1ELSR_1EEEEEENS4_6LayoutISD_NS5_IJSC_NSA_ILi0EEESV_EEEEENS5_IJNS4_10UnderscoreESY_SY_EEEEENS4_13SM90_TMA_LOADENS4_14ComposedLayoutINS4_7SwizzleILi3ELi4ELi3EEENS4_18smem_ptr_flag_bitsILi16EEENSU_INS5_IJNSA_ILi8EEESH_EEENS5_IJSH_SC_EEEEEEEvNS4_8identityENS4_23SM90_TMA_LOAD_MULTICASTES1B_vS1C_EENS_8epilogue10collective18CollectiveEpilogueINS1F_22Sm90TmaWarpSpecializedILi3ELi2ELi16ELb1ELb0EEEJSI_NS5_IJSG_NSA_ILi32EEEEEESJ_SK_SJ_SK_NS1F_6fusion15FusionCallbacksIS1J_NS1M_13LinCombEltActINS1F_6thread4ReLuESJ_fSJ_fLNS_15FloatRoundStyleE2EEESI_S1L_JEEES11_NS12_INS13_ILi2ELi4ELi3EEES16_NSU_INS5_IJS17_S1K_EEENS5_IJS1K_SC_EEEEEEENS4_17SM75_U32x4_LDSM_NENS4_14SM90_TMA_STOREES1Y_NS4_17SM90_U32x4_STSM_NENS4_9Copy_AtomIJS21_NS_6half_tEEEEvEEEvvEEEEvNT_6ParamsE)
        /*0014*/ 	.word	0x00000000


	//----- nvinfo : EIATTR_MIN_STACK_SIZE
	.align		4
.L_20:
        /*0018*/ 	.byte	0x04, 0x12
        /*001a*/ 	.short	(.L_22 - .L_21)
	.align		4
.L_21:
        /*001c*/ 	.word	index@(_ZN7cutlass13device_kernelINS_4gemm6kernel13GemmUniversalIN4cute5tupleIJiiiiEEENS1_10collective13CollectiveMmaINS1_34MainloopSm90TmaGmmaWarpSpecializedILi8ENS5_IJNS4_1CILi2EEENSA_ILi1EEESC_EEENS1_35KernelTmaWarpSpecializedCooperativeEEENS5_IJNSA_ILi128EEENSA_ILi64EEESH_EEENS_10bfloat16_tENS5_IJlSC_lEEESJ_SK_NS4_8TiledMMAINS4_8MMA_AtomIJNS4_4SM904GMMA27MMA_64x64x16_F32BF16BF16_SSILNSO_5MajorE0ELSQ_0ELNSO_7ScaleInE1ELSR_1EEEEEENS4_6LayoutISD_NS5_IJSC_NSA_ILi0EEESV_EEEEENS5_IJNS4_10UnderscoreESY_SY_EEEEENS4_13SM90_TMA_LOADENS4_14ComposedLayoutINS4_7SwizzleILi3ELi4ELi3EEENS4_18smem_ptr_flag_bitsILi16EEENSU_INS5_IJNSA_ILi8EEESH_EEENS5_IJSH_SC_EEEEEEEvNS4_8identityENS4_23SM90_TMA_LOAD_MULTICASTES1B_vS1C_EENS_8epilogue10collective18CollectiveEpilogueINS1F_22Sm90TmaWarpSpecializedILi3ELi2ELi16ELb1ELb0EEEJSI_NS5_IJSG_NSA_ILi32EEEEEESJ_SK_SJ_SK_NS1F_6fusion15FusionCallbacksIS1J_NS1M_13LinCombEltActINS1F_6thread4ReLuESJ_fSJ_fLNS_15FloatRoundStyleE2EEESI_S1L_JEEES11_NS12_INS13_ILi2ELi4ELi3EEES16_NSU_INS5_IJS17_S1K_EEENS5_IJS1K_SC_EEEEEEENS4_17SM75_U32x4_LDSM_NENS4_14SM90_TMA_STOREES1Y_NS4_17SM90_U32x4_STSM_NENS4_9Copy_AtomIJS21_NS_6half_tEEEEvEEEvvEEEEvNT_6ParamsE)
        /*0020*/ 	.word	0x00000000
.L_22:


//--------------------- .nv.compat                --------------------------
	.section	.nv.compat,"",@"SHT_CUDA_COMPAT_INFO"
	.align	4
        /*0000*/ 	.byte	0x02, 0x09, 0x01, 0x00, 0x02, 0x02, 0x04, 0x00, 0x02, 0x05, 0x05, 0x00, 0x03, 0x07, 0x01, 0x01
        /*0010*/ 	.byte	0x02, 0x03, 0x01, 0x00, 0x02, 0x06, 0x01, 0x00, 0x04, 0x0b, 0x08, 0x00, 0x00, 0x00, 0x00, 0x00
        /*0020*/ 	.byte	0x00, 0x00, 0x00, 0x00


//--------------------- .nv.info._ZN7cutlass13device_kernelINS_4gemm6kernel13GemmUniversalIN4cute5tupleIJiiiiEEENS1_10collective13CollectiveMmaINS1_34MainloopSm90TmaGmmaWarpSpecializedILi8ENS5_IJNS4_1CILi2EEENSA_ILi1EEESC_EEENS1_35KernelTmaWarpSpecializedCooperativeEEENS5_IJNSA_ILi128EEENSA_ILi64EEESH_EEENS_10bfloat16_tENS5_IJlSC_lEEESJ_SK_NS4_8TiledMMAINS4_8MMA_AtomIJNS4_4SM904GMMA27MMA_64x64x16_F32BF16BF16_SSILNSO_5MajorE0ELSQ_0ELNSO_7ScaleInE1ELSR_1EEEEEENS4_6LayoutISD_NS5_IJSC_NSA_ILi0EEESV_EEEEENS5_IJNS4_10UnderscoreESY_SY_EEEEENS4_13SM90_TMA_LOADENS4_14ComposedLayoutINS4_7SwizzleILi3ELi4ELi3EEENS4_18smem_ptr_flag_bitsILi16EEENSU_INS5_IJNSA_ILi8EEESH_EEENS5_IJSH_SC_EEEEEEEvNS4_8identityENS4_23SM90_TMA_LOAD_MULTICASTES1B_vS1C_EENS_8epilogue10collective18CollectiveEpilogueINS1F_22Sm90TmaWarpSpecializedILi3ELi2ELi16ELb1ELb0EEEJSI_NS5_IJSG_NSA_ILi32EEEEEESJ_SK_SJ_SK_NS1F_6fusion15FusionCallbacksIS1J_NS1M_13LinCombEltActINS1F_6thread4ReLuESJ_fSJ_fLNS_15FloatRoundStyleE2EEESI_S1L_JEEES11_NS12_INS13_ILi2ELi4ELi3EEES16_NSU_INS5_IJS17_S1K_EEENS5_IJS1K_SC_EEEEEEENS4_17SM75_U32x4_LDSM_NENS4_14SM90_TMA_STOREES1Y_NS4_17SM90_U32x4_STSM_NENS4_9Copy_AtomIJS21_NS_6half_tEEEEvEEEvvEEEEvNT_6ParamsE --------------------------
	.section	.nv.info._ZN7cutlass13device_kernelINS_4gemm6kernel13GemmUniversalIN4cute5tupleIJiiiiEEENS1_10collective13CollectiveMmaINS1_34MainloopSm90TmaGmmaWarpSpecializedILi8ENS5_IJNS4_1CILi2EEENSA_ILi1EEESC_EEENS1_35KernelTmaWarpSpecializedCooperativeEEENS5_IJNSA_ILi128EEENSA_ILi64EEESH_EEENS_10bfloat16_tENS5_IJlSC_lEEESJ_SK_NS4_8TiledMMAINS4_8MMA_AtomIJNS4_4SM904GMMA27MMA_64x64x16_F32BF16BF16_SSILNSO_5MajorE0ELSQ_0ELNSO_7ScaleInE1ELSR_1EEEEEENS4_6LayoutISD_NS5_IJSC_NSA_ILi0EEESV_EEEEENS5_IJNS4_10UnderscoreESY_SY_EEEEENS4_13SM90_TMA_LOADENS4_14ComposedLayoutINS4_7SwizzleILi3ELi4ELi3EEENS4_18smem_ptr_flag_bitsILi16EEENSU_INS5_IJNSA_ILi8EEESH_EEENS5_IJSH_SC_EEEEEEEvNS4_8identityENS4_23SM90_TMA_LOAD_MULTICASTES1B_vS1C_EENS_8epilogue10collective18CollectiveEpilogueINS1F_22Sm90TmaWarpSpecializedILi3ELi2ELi16ELb1ELb0EEEJSI_NS5_IJSG_NSA_ILi32EEEEEESJ_SK_SJ_SK_NS1F_6fusion15FusionCallbacksIS1J_NS1M_13LinCombEltActINS1F_6thread4ReLuESJ_fSJ_fLNS_15FloatRoundStyleE2EEESI_S1L_JEEES11_NS12_INS13_ILi2ELi4ELi3EEES16_NSU_INS5_IJS17_S1K_EEENS5_IJS1K_SC_EEEEEEENS4_17SM75_U32x4_LDSM_NENS4_14SM90_TMA_STOREES1Y_NS4_17SM90_U32x4_STSM_NENS4_9Copy_AtomIJS21_NS_6half_tEEEEvEEEvvEEEEvNT_6ParamsE,"",@"SHT_CUDA_INFO"
	.sectionflags	@""
	.align	4


	//----- nvinfo : EIATTR_CUDA_API_VERSION
	.align		4
        /*0000*/ 	.byte	0x04, 0x37
        /*0002*/ 	.short	(.L_24 - .L_23)
.L_23:
        /*0004*/ 	.word	0x00000082


	//----- nvinfo : EIATTR_KPARAM_INFO
	.align		4
.L_24:
        /*0008*/ 	.byte	0x04, 0x17
        /*000a*/ 	.short	(.L_26 - .L_25)
.L_25:
        /*000c*/ 	.word	0x00000000
        /*0010*/ 	.short	0x0000
        /*0012*/ 	.short	0x0070
        /*0014*/ 	.byte	0x00, 0xf0, 0x01, 0x1c


	//----- nvinfo : EIATTR_SPARSE_MMA_MASK
	.align		4
.L_26:
        /*0018*/ 	.byte	0x03, 0x50
        /*001a*/ 	.short	0x0000


	//----- nvinfo : EIATTR_MAXREG_COUNT
	.align		4
        /*001c*/ 	.byte	0x03, 0x1b
        /*001e*/ 	.short	0x00a8


	//----- nvinfo : EIATTR_NUM_BARRIERS
	.align		4
        /*0020*/ 	.byte	0x02, 0x4c
        /*0022*/ 	.byte	0x02
	.zero		1


	//----- nvinfo : EIATTR_EXTERNS
	.align		4
        /*0024*/ 	.byte	0x04, 0x0f
        /*0026*/ 	.short	(.L_28 - .L_27)


	//   ....[0]....
	.align		4
.L_27:
        /*0028*/ 	.word	index@(__assertfail)


	//----- nvinfo : EIATTR_MERCURY_ISA_VERSION
	.align		4
.L_28:
        /*002c*/ 	.byte	0x03, 0x5f
        /*002e*/ 	.short	0x0101


	//----- nvinfo : EIATTR_INT_WARP_WIDE_INSTR_OFFSETS
	.align		4
        /*0030*/ 	.byte	0x04, 0x31
        /*0032*/ 	.short	(.L_30 - .L_29)


	//   ....[0]....
.L_29:
        /*0034*/ 	.word	0x00000aa0


	//   ....[1]....
        /*0038*/ 	.word	0x00000ab0


	//   ....[2]....
        /*003c*/ 	.word	0x00000bb0


	//   ....[3]....
        /*0040*/ 	.word	0x000021d0


	//----- nvinfo : EIATTR_COOP_GROUP_MASK_REGIDS
	.align		4
.L_30:
        /*0044*/ 	.byte	0x04, 0x29
        /*0046*/ 	.short	(.L_32 - .L_31)


	//   ....[0]....
.L_31:
        /*0048*/ 	.word	0xffffffff


	//   ....[1]....
        /*004c*/ 	.word	0xffffffff


	//   ....[2]....
        /*0050*/ 	.word	0xffffffff


	//   ....[3]....
        /*0054*/ 	.word	0xffffffff


	//   ....[4]....
        /*0058*/ 	.word	0xffffffff


	//   ....[5]....
        /*005c*/ 	.word	0xffffffff


	//   ....[6]....
        /*0060*/ 	.word	0xffffffff


	//----- nvinfo : EIATTR_COOP_GROUP_INSTR_OFFSETS
	.align		4
.L_32:
        /*0064*/ 	.byte	0x04, 0x28
        /*0066*/ 	.short	(.L_34 - .L_33)


	//   ....[0]....
.L_33:
        /*0068*/ 	.word	0x00000070


	//   ....[1]....
        /*006c*/ 	.word	0x00000080


	//   ....[2]....
        /*0070*/ 	.word	0x00000440


	//   ....[3]....
        /*0074*/ 	.word	0x000006c0


	//   ....[4]....
        /*0078*/ 	.word	0x00000900


	//   ....[5]....
        /*007c*/ 	.word	0x00000d10


	//   ....[6]....
        /*0080*/ 	.word	0x000017d0


	//----- nvinfo : EIATTR_REG_RECONFIG
	.align		4
.L_34:
        /*0084*/ 	.byte	0x01, 0x54
	.zero		2


	//----- nvinfo : EIATTR_SYSCALL_OFFSETS
	.align		4
        /*0088*/ 	.byte	0x04, 0x46
        /*008a*/ 	.short	(.L_36 - .L_35)


	//   ....[0]....
.L_35:
        /*008c*/ 	.word	0x00001990


	//   ....[1]....
        /*0090*/ 	.word	0x00002400


	//   ....[2]....
        /*0094*/ 	.word	0x000024f0


	//----- nvinfo : EIATTR_MBARRIER_INSTR_OFFSETS
	.align		4
.L_36:
        /*0098*/ 	.byte	0x04, 0x39
        /*009a*/ 	.short	(.L_38 - .L_37)


	//   ....[0]....
.L_37:
        /*009c*/ 	.word	0x00000560
        /*00a0*/ 	.word	0x000000ff
        /*00a4*/ 	.word	0x00000000
        /*00a8*/ 	.short	0x0100
        /*00aa*/ 	.byte	0x08
	.zero		1


	//   ....[1]....
        /*00ac*/ 	.word	0x00000570
        /*00b0*/ 	.word	0x000000ff
        /*00b4*/ 	.word	0x00000040
        /*00b8*/ 	.short	0x0100
        /*00ba*/ 	.byte	0x08
	.zero		1


	//   ....[2]....
        /*00bc*/ 	.word	0x00000580
        /*00c0*/ 	.word	0x000000ff
        /*00c4*/ 	.word	0x00000008
        /*00c8*/ 	.short	0x0100
        /*00ca*/ 	.byte	0x08
	.zero		1


	//   ....[3]....
        /*00cc*/ 	.word	0x00000590
        /*00d0*/ 	.word	0x000000ff
        /*00d4*/ 	.word	0x00000048
        /*00d8*/ 	.short	0x0100
        /*00da*/ 	.byte	0x08
	.zero		1


	//   ....[4]....
        /*00dc*/ 	.word	0x000005a0
        /*00e0*/ 	.word	0x000000ff
        /*00e4*/ 	.word	0x00000010
        /*00e8*/ 	.short	0x0100
        /*00ea*/ 	.byte	0x08
	.zero		1


	//   ....[5]....
        /*00ec*/ 	.word	0x000005b0
        /*00f0*/ 	.word	0x000000ff
        /*00f4*/ 	.word	0x00000050
        /*00f8*/ 	.short	0x0100
        /*00fa*/ 	.byte	0x08
	.zero		1


	//   ....[6]....
        /*00fc*/ 	.word	0x000005c0
        /*0100*/ 	.word	0x000000ff
        /*0104*/ 	.word	0x00000018
        /*0108*/ 	.short	0x0100
        /*010a*/ 	.byte	0x08
	.zero		1


	//   ....[7]....
        /*010c*/ 	.word	0x000005d0
        /*0110*/ 	.word	0x000000ff
        /*0114*/ 	.word	0x00000058
        /*0118*/ 	.short	0x0100
        /*011a*/ 	.byte	0x08
	.zero		1


	//   ....[8]....
        /*011c*/ 	.word	0x000005e0
        /*0120*/ 	.word	0x000000ff
        /*0124*/ 	.word	0x00000020
        /*0128*/ 	.short	0x0100
        /*012a*/ 	.byte	0x08
	.zero		1


	//   ....[9]....
        /*012c*/ 	.word	0x000005f0
        /*0130*/ 	.word	0x000000ff
        /*0134*/ 	.word	0x00000060
        /*0138*/ 	.short	0x0100
        /*013a*/ 	.byte	0x08
	.zero		1


	//   ....[10]....
        /*013c*/ 	.word	0x00000600
        /*0140*/ 	.word	0x000000ff
        /*0144*/ 	.word	0x00000028
        /*0148*/ 	.short	0x0100
        /*014a*/ 	.byte	0x08
	.zero		1


	//   ....[11]....
        /*014c*/ 	.word	0x00000610
        /*0150*/ 	.word	0x000000ff
        /*0154*/ 	.word	0x00000068
        /*0158*/ 	.short	0x0100
        /*015a*/ 	.byte	0x08
	.zero		1


	//   ....[12]....
        /*015c*/ 	.word	0x00000620
        /*0160*/ 	.word	0x000000ff
        /*0164*/ 	.word	0x00000030
        /*0168*/ 	.short	0x0100
        /*016a*/ 	.byte	0x08
	.zero		1


	//   ....[13]....
        /*016c*/ 	.word	0x00000630
        /*0170*/ 	.word	0x000000ff
        /*0174*/ 	.word	0x00000070
        /*0178*/ 	.short	0x0100
        /*017a*/ 	.byte	0x08
	.zero		1


	//   ....[14]....
        /*017c*/ 	.word	0x00000640
        /*0180*/ 	.word	0x000000ff
        /*0184*/ 	.word	0x00000038
        /*0188*/ 	.short	0x0100
        /*018a*/ 	.byte	0x08
	.zero		1


	//   ....[15]....
        /*018c*/ 	.word	0x00000650
        /*0190*/ 	.word	0x000000ff
        /*0194*/ 	.word	0x00000078
        /*0198*/ 	.short	0x0100
        /*019a*/ 	.byte	0x08
	.zero		1


	//   ....[16]....
        /*019c*/ 	.word	0x00000880
        /*01a0*/ 	.word	0x000000ff
        /*01a4*/ 	.word	0x00000080
        /*01a8*/ 	.short	0x0100
        /*01aa*/ 	.byte	0x08
	.zero		1


	//   ....[17]....
        /*01ac*/ 	.word	0x00000890
        /*01b0*/ 	.word	0x000000ff
        /*01b4*/ 	.word	0x00000098
        /*01b8*/ 	.short	0x0100
        /*01ba*/ 	.byte	0x08
	.zero		1


	//   ....[18]....
        /*01bc*/ 	.word	0x000008a0
        /*01c0*/ 	.word	0x000000ff
        /*01c4*/ 	.word	0x00000088
        /*01c8*/ 	.short	0x0100
        /*01ca*/ 	.byte	0x08
	.zero		1


	//   ....[19]....
        /*01cc*/ 	.word	0x000008b0
        /*01d0*/ 	.word	0x000000ff
        /*01d4*/ 	.word	0x000000a0
        /*01d8*/ 	.short	0x0100
        /*01da*/ 	.byte	0x08
	.zero		1


	//   ....[20]....
        /*01dc*/ 	.word	0x000008c0
        /*01e0*/ 	.word	0x000000ff
        /*01e4*/ 	.word	0x00000090
        /*01e8*/ 	.short	0x0100
        /*01ea*/ 	.byte	0x08
	.zero		1


	//   ....[21]....
        /*01ec*/ 	.word	0x000008d0
        /*01f0*/ 	.word	0x000000ff
        /*01f4*/ 	.word	0x000000a8
        /*01f8*/ 	.short	0x0100
        /*01fa*/ 	.byte	0x08
	.zero		1


	//   ....[22]....
        /*01fc*/ 	.word	0x00000c40
        /*0200*/ 	.word	0x000000ff
        /*0204*/ 	.word	0x000000b0
        /*0208*/ 	.short	0x0100
        /*020a*/ 	.byte	0x06
	.zero		1


	//   ....[23]....
        /*020c*/ 	.word	0x00000cc0
        /*0210*/ 	.word	0x000000ff
        /*0214*/ 	.word	0x000000b8
        /*0218*/ 	.short	0x0100
        /*021a*/ 	.byte	0x06
	.zero		1


	//   ....[24]....
        /*021c*/ 	.word	0x00001a10
        /*0220*/ 	.word	0x00000003
        /*0224*/ 	.word	0x00000000
        /*0228*/ 	.short	0x010a
        /*022a*/ 	.byte	0x3f
	.zero		1


	//   ....[25]....
        /*022c*/ 	.word	0x00001a50
        /*0230*/ 	.word	0x00000003
        /*0234*/ 	.word	0x00000000
        /*0238*/ 	.short	0x010a
        /*023a*/ 	.byte	0x3f
	.zero		1


	//   ....[26]....
        /*023c*/ 	.word	0x00001dc0
        /*0240*/ 	.word	0x000000ff
        /*0244*/ 	.word	0x00000000
        /*0248*/ 	.short	0x010a
        /*024a*/ 	.byte	0x04
	.zero		1


	//   ....[27]....
        /*024c*/ 	.word	0x00001e00
        /*0250*/ 	.word	0x000000ff
        /*0254*/ 	.word	0x00000000
        /*0258*/ 	.short	0x010a
        /*025a*/ 	.byte	0x04
	.zero		1


	//   ....[28]....
        /*025c*/ 	.word	0x00002060
        /*0260*/ 	.word	0x00000005
        /*0264*/ 	.word	0x00000000
        /*0268*/ 	.short	0x0101
        /*026a*/ 	.byte	0x3f
	.zero		1


	//   ....[29]....
        /*026c*/ 	.word	0x00002250
        /*0270*/ 	.word	0x00000003
        /*0274*/ 	.word	0x00000000
        /*0278*/ 	.short	0x0101
        /*027a*/ 	.byte	0x3f
	.zero		1


	//   ....[30]....
        /*027c*/ 	.word	0x000029e0
        /*0280*/ 	.word	0x00000004
        /*0284*/ 	.word	0x00000080
        /*0288*/ 	.short	0x010a
        /*028a*/ 	.byte	0x3f
	.zero		1


	//   ....[31]....
        /*028c*/ 	.word	0x00003350
        /*0290*/ 	.word	0x000000ff
        /*0294*/ 	.word	0x00000000
        /*0298*/ 	.short	0x0101
        /*029a*/ 	.byte	0x04
	.zero		1


	//   ....[32]....
        /*029c*/ 	.word	0x000034b0
        /*02a0*/ 	.word	0x00000005
        /*02a4*/ 	.word	0x00000080
        /*02a8*/ 	.short	0x010a
        /*02aa*/ 	.byte	0x3f
	.zero		1


	//   ....[33]....
        /*02ac*/ 	.word	0x00003b20
        /*02b0*/ 	.word	0x000000ff
        /*02b4*/ 	.word	0x00000000
        /*02b8*/ 	.short	0x0101
        /*02ba*/ 	.byte	0x04
	.zero		1


	//   ....[34]....
        /*02bc*/ 	.word	0x00004490
        /*02c0*/ 	.word	0x000000ff
        /*02c4*/ 	.word	0x00000000
        /*02c8*/ 	.short	0x0101
        /*02ca*/ 	.byte	0x04
	.zero		1


	//   ....[35]....
        /*02cc*/ 	.word	0x00004aa0
        /*02d0*/ 	.word	0x000000ff
        /*02d4*/ 	.word	0x000000b8
        /*02d8*/ 	.short	0x010a
        /*02da*/ 	.byte	0x04
	.zero		1


	//   ....[36]....
        /*02dc*/ 	.word	0x00004ee0
        /*02e0*/ 	.word	0x000000ff
        /*02e4*/ 	.word	0x00000098
        /*02e8*/ 	.short	0x010a
        /*02ea*/ 	.byte	0x05
	.zero		1


	//   ....[37]....
        /*02ec*/ 	.word	0x00004fe0
        /*02f0*/ 	.word	0x000000ff
        /*02f4*/ 	.word	0x00000080
        /*02f8*/ 	.short	0x010b
        /*02fa*/ 	.byte	0x05
	.zero		1


	//   ....[38]....
        /*02fc*/ 	.word	0x00005070
        /*0300*/ 	.word	0x000000ff
        /*0304*/ 	.word	0x00000000
        /*0308*/ 	.short	0x0101
        /*030a*/ 	.byte	0x05
	.zero		1


	//   ....[39]....
        /*030c*/ 	.word	0x000050e0
        /*0310*/ 	.word	0x000000ff
        /*0314*/ 	.word	0x00000098
        /*0318*/ 	.short	0x010a
        /*031a*/ 	.byte	0x04
	.zero		1


	//   ....[40]....
        /*031c*/ 	.word	0x00005200
        /*0320*/ 	.word	0x000000ff
        /*0324*/ 	.word	0x00000080
        /*0328*/ 	.short	0x010b
        /*032a*/ 	.byte	0x04
	.zero		1


	//   ....[41]....
        /*032c*/ 	.word	0x000052e0
        /*0330*/ 	.word	0x000000ff
        /*0334*/ 	.word	0x00000000
        /*0338*/ 	.short	0x0101
        /*033a*/ 	.byte	0x04
	.zero		1


	//   ....[42]....
        /*033c*/ 	.word	0x00005990
        /*0340*/ 	.word	0x00000003
        /*0344*/ 	.word	0x00000098
        /*0348*/ 	.short	0x010a
        /*034a*/ 	.byte	0x3f
	.zero		1


	//   ....[43]....
        /*034c*/ 	.word	0x00005a60
        /*0350*/ 	.word	0x00000005
        /*0354*/ 	.word	0x00000098
        /*0358*/ 	.short	0x010a
        /*035a*/ 	.byte	0x3f
	.zero		1


	//   ....[44]....
        /*035c*/ 	.word	0x00005b10
        /*0360*/ 	.word	0x00000003
        /*0364*/ 	.word	0x00000098
        /*0368*/ 	.short	0x010a
        /*036a*/ 	.byte	0x3f
	.zero		1


	//   ....[45]....
        /*036c*/ 	.word	0x00005e70
        /*0370*/ 	.word	0x0000000e
        /*0374*/ 	.word	0x00000040
        /*0378*/ 	.short	0x010a
        /*037a*/ 	.byte	0x3f
	.zero		1


	//   ....[46]....
        /*037c*/ 	.word	0x00006220
        /*0380*/ 	.word	0x00000004
        /*0384*/ 	.word	0x000000b8
        /*0388*/ 	.short	0x0101
        /*038a*/ 	.byte	0x3f
	.zero		1


	//   ....[47]....
        /*038c*/ 	.word	0x00006920
        /*0390*/ 	.word	0x00000005
        /*0394*/ 	.word	0x00000000
        /*0398*/ 	.short	0x010a
        /*039a*/ 	.byte	0x3f
	.zero		1


	//   ....[48]....
        /*039c*/ 	.word	0x000069a0
        /*03a0*/ 	.word	0x00000007
        /*03a4*/ 	.word	0x00000000
        /*03a8*/ 	.short	0x010a
        /*03aa*/ 	.byte	0x3f
	.zero		1


	//   ....[49]....
        /*03ac*/ 	.word	0x00006a30
        /*03b0*/ 	.word	0x00000006
        /*03b4*/ 	.word	0x00000000
        /*03b8*/ 	.short	0x010a
        /*03ba*/ 	.byte	0x3f
	.zero		1


	//   ....[50]....
        /*03bc*/ 	.word	0x00006ac0
        /*03c0*/ 	.word	0x00000009
        /*03c4*/ 	.word	0x00000000
        /*03c8*/ 	.short	0x010a
        /*03ca*/ 	.byte	0x3f
	.zero		1


	//   ....[51]....
        /*03cc*/ 	.word	0x00006b50
        /*03d0*/ 	.word	0x00000006
        /*03d4*/ 	.word	0x00000000
        /*03d8*/ 	.short	0x010a
        /*03da*/ 	.byte	0x3f
	.zero		1


	//   ....[52]....
        /*03dc*/ 	.word	0x00006be0
        /*03e0*/ 	.word	0x00000009
        /*03e4*/ 	.word	0x00000000
        /*03e8*/ 	.short	0x010a
        /*03ea*/ 	.byte	0x3f
	.zero		1


	//   ....[53]....
        /*03ec*/ 	.word	0x00006c70
        /*03f0*/ 	.word	0x00000006
        /*03f4*/ 	.word	0x00000000
        /*03f8*/ 	.short	0x010a
        /*03fa*/ 	.byte	0x3f
	.zero		1


	//   ....[54]....
        /*03fc*/ 	.word	0x00006d00
        /*0400*/ 	.word	0x00000003
        /*0404*/ 	.word	0x00000000
        /*0408*/ 	.short	0x010a
        /*040a*/ 	.byte	0x3f
	.zero		1


	//   ....[55]....
        /*040c*/ 	.word	0x00006d60
        /*0410*/ 	.word	0x00000003
        /*0414*/ 	.word	0x00000000
        /*0418*/ 	.short	0x010a
        /*041a*/ 	.byte	0x3f
	.zero		1


	//   ....[56]....
        /*041c*/ 	.word	0x00006dc0
        /*0420*/ 	.word	0x00000005
        /*0424*/ 	.word	0x00000000
        /*0428*/ 	.short	0x010a
        /*042a*/ 	.byte	0x3f
	.zero		1


	//   ....[57]....
        /*042c*/ 	.word	0x00006e10
        /*0430*/ 	.word	0x00000004
        /*0434*/ 	.word	0x00000080
        /*0438*/ 	.short	0x010a
        /*043a*/ 	.byte	0x3f
	.zero		1


	//   ....[58]....
        /*043c*/ 	.word	0x00006e60
        /*0440*/ 	.word	0x00000005
        /*0444*/ 	.word	0x00000080
        /*0448*/ 	.short	0x010a
        /*044a*/ 	.byte	0x3f
	.zero		1


	//   ....[59]....
        /*044c*/ 	.word	0x00006ec0
        /*0450*/ 	.word	0x00000003
        /*0454*/ 	.word	0x000000b8
        /*0458*/ 	.short	0x010a
        /*045a*/ 	.byte	0x3f
	.zero		1


	//   ....[60]....
        /*045c*/ 	.word	0x00006f20
        /*0460*/ 	.word	0x00000005
        /*0464*/ 	.word	0x00000098
        /*0468*/ 	.short	0x010a
        /*046a*/ 	.byte	0x3f
	.zero		1


	//   ....[61]....
        /*046c*/ 	.word	0x00006f80
        /*0470*/ 	.word	0x00000005
        /*0474*/ 	.word	0x00000098
        /*0478*/ 	.short	0x010a
        /*047a*/ 	.byte	0x3f
	.zero		1


	//   ....[62]....
        /*047c*/ 	.word	0x00006fd0
        /*0480*/ 	.word	0x00000003
        /*0484*/ 	.word	0x00000098
        /*0488*/ 	.short	0x010a
        /*048a*/ 	.byte	0x3f
	.zero		1


	//   ....[63]....
        /*048c*/ 	.word	0x00007020
        /*0490*/ 	.word	0x00000005
        /*0494*/ 	.word	0x00000098
        /*0498*/ 	.short	0x010a
        /*049a*/ 	.byte	0x3f
	.zero		1


	//   ....[64]....
        /*049c*/ 	.word	0x000070f0
        /*04a0*/ 	.word	0x0000000e
        /*04a4*/ 	.word	0x00000040
        /*04a8*/ 	.short	0x010a
        /*04aa*/ 	.byte	0x3f
	.zero		1


	//   ....[65]....
        /*04ac*/ 	.word	0x000071c0
        /*04b0*/ 	.word	0x00000005
        /*04b4*/ 	.word	0x00000000
        /*04b8*/ 	.short	0x010a
        /*04ba*/ 	.byte	0x3f
	.zero		1


	//   ....[66]....
        /*04bc*/ 	.word	0x00007210
        /*04c0*/ 	.word	0x00000007
        /*04c4*/ 	.word	0x00000000
        /*04c8*/ 	.short	0x010a
        /*04ca*/ 	.byte	0x3f
	.zero		1


	//   ....[67]....
        /*04cc*/ 	.word	0x00007260
        /*04d0*/ 	.word	0x00000006
        /*04d4*/ 	.word	0x00000000
        /*04d8*/ 	.short	0x010a
        /*04da*/ 	.byte	0x3f
	.zero		1


	//   ....[68]....
        /*04dc*/ 	.word	0x000072b0
        /*04e0*/ 	.word	0x00000009
        /*04e4*/ 	.word	0x00000000
        /*04e8*/ 	.short	0x010a
        /*04ea*/ 	.byte	0x3f
	.zero		1


	//   ....[69]....
        /*04ec*/ 	.word	0x00007300
        /*04f0*/ 	.word	0x00000006
        /*04f4*/ 	.word	0x00000000
        /*04f8*/ 	.short	0x010a
        /*04fa*/ 	.byte	0x3f
	.zero		1


	//   ....[70]....
        /*04fc*/ 	.word	0x00007350
        /*0500*/ 	.word	0x00000009
        /*0504*/ 	.word	0x00000000
        /*0508*/ 	.short	0x010a
        /*050a*/ 	.byte	0x3f
	.zero		1


	//   ....[71]....
        /*050c*/ 	.word	0x000073a0
        /*0510*/ 	.word	0x00000006
        /*0514*/ 	.word	0x00000000
        /*0518*/ 	.short	0x010a
        /*051a*/ 	.byte	0x3f
	.zero		1


	//----- nvinfo : EIATTR_NUM_MBARRIERS
	.align		4
.L_38:
        /*051c*/ 	.byte	0x03, 0x38
        /*051e*/ 	.short	0x0018


	//----- nvinfo : EIATTR_EXIT_INSTR_OFFSETS
	.align		4
        /*0520*/ 	.byte	0x04, 0x1c
        /*0522*/ 	.short	(.L_40 - .L_39)


	//   ....[0]....
.L_39:
        /*0524*/ 	.word	0x00006d50


	//----- nvinfo : EIATTR_MAX_THREADS
	.align		4
.L_40:
        /*0528*/ 	.byte	0x04, 0x05
        /*052a*/ 	.short	(.L_42 - .L_41)
.L_41:
        /*052c*/ 	.word	0x00000180
        /*0530*/ 	.word	0x00000001
        /*0534*/ 	.word	0x00000001


	//----- nvinfo : EIATTR_CRS_STACK_SIZE
	.align		4
.L_42:
        /*0538*/ 	.byte	0x04, 0x1e
        /*053a*/ 	.short	(.L_44 - .L_43)
.L_43:
        /*053c*/ 	.word	0x00000000


	//----- nvinfo : EIATTR_CBANK_PARAM_SIZE
	.align		4
.L_44:
        /*0540*/ 	.byte	0x03, 0x19
        /*0542*/ 	.short	0x0770


	//----- nvinfo : EIATTR_PARAM_CBANK
	.align		4
        /*0544*/ 	.byte	0x04, 0x0a
        /*0546*/ 	.short	(.L_46 - .L_45)
	.align		4
.L_45:
        /*0548*/ 	.word	index@(.nv.constant0._ZN7cutlass13device_kernelINS_4gemm6kernel13GemmUniversalIN4cute5tupleIJiiiiEEENS1_10collective13CollectiveMmaINS1_34MainloopSm90TmaGmmaWarpSpecializedILi8ENS5_IJNS4_1CILi2EEENSA_ILi1EEESC_EEENS1_35KernelTmaWarpSpecializedCooperativeEEENS5_IJNSA_ILi128EEENSA_ILi64EEESH_EEENS_10bfloat16_tENS5_IJlSC_lEEESJ_SK_NS4_8TiledMMAINS4_8MMA_AtomIJNS4_4SM904GMMA27MMA_64x64x16_F32BF16BF16_SSILNSO_5MajorE0ELSQ_0ELNSO_7ScaleInE1ELSR_1EEEEEENS4_6LayoutISD_NS5_IJSC_NSA_ILi0EEESV_EEEEENS5_IJNS4_10UnderscoreESY_SY_EEEEENS4_13SM90_TMA_LOADENS4_14ComposedLayoutINS4_7SwizzleILi3ELi4ELi3EEENS4_18smem_ptr_flag_bitsILi16EEENSU_INS5_IJNSA_ILi8EEESH_EEENS5_IJSH_SC_EEEEEEEvNS4_8identityENS4_23SM90_TMA_LOAD_MULTICASTES1B_vS1C_EENS_8epilogue10collective18CollectiveEpilogueINS1F_22Sm90TmaWarpSpecializedILi3ELi2ELi16ELb1ELb0EEEJSI_NS5_IJSG_NSA_ILi32EEEEEESJ_SK_SJ_SK_NS1F_6fusion15FusionCallbacksIS1J_NS1M_13LinCombEltActINS1F_6thread4ReLuESJ_fSJ_fLNS_15FloatRoundStyleE2EEESI_S1L_JEEES11_NS12_INS13_ILi2ELi4ELi3EEES16_NSU_INS5_IJS17_S1K_EEENS5_IJS1K_SC_EEEEEEENS4_17SM75_U32x4_LDSM_NENS4_14SM90_TMA_STOREES1Y_NS4_17SM90_U32x4_STSM_NENS4_9Copy_AtomIJS21_NS_6half_tEEEEvEEEvvEEEEvNT_6ParamsE)
        /*054c*/ 	.short	0x0210
        /*054e*/ 	.short	0x0770


	//----- nvinfo : EIATTR_SW_WAR
	.align		4
.L_46:
        /*0550*/ 	.byte	0x04, 0x36
        /*0552*/ 	.short	(.L_48 - .L_47)
.L_47:
        /*0554*/ 	.word	0x00000008
.L_48:


//--------------------- .nv.callgraph             --------------------------
	.section	.nv.callgraph,"",@"SHT_CUDA_CALLGRAPH"
	.align	4
	.sectionentsize	8
	.align		4
        /*0000*/ 	.word	0x00000000
	.align		4
        /*0004*/ 	.word	0xffffffff
	.align		4
        /*0008*/ 	.word	index@(_ZN7cutlass13device_kernelINS_4gemm6kernel13GemmUniversalIN4cute5tupleIJiiiiEEENS1_10collective13CollectiveMmaINS1_34MainloopSm90TmaGmmaWarpSpecializedILi8ENS5_IJNS4_1CILi2EEENSA_ILi1EEESC_EEENS1_35KernelTmaWarpSpecializedCooperativeEEENS5_IJNSA_ILi128EEENSA_ILi64EEESH_EEENS_10bfloat16_tENS5_IJlSC_lEEESJ_SK_NS4_8TiledMMAINS4_8MMA_AtomIJNS4_4SM904GMMA27MMA_64x64x16_F32BF16BF16_SSILNSO_5MajorE0ELSQ_0ELNSO_7ScaleInE1ELSR_1EEEEEENS4_6LayoutISD_NS5_IJSC_NSA_ILi0EEESV_EEEEENS5_IJNS4_10UnderscoreESY_SY_EEEEENS4_13SM90_TMA_LOADENS4_14ComposedLayoutINS4_7SwizzleILi3ELi4ELi3EEENS4_18smem_ptr_flag_bitsILi16EEENSU_INS5_IJNSA_ILi8EEESH_EEENS5_IJSH_SC_EEEEEEEvNS4_8identityENS4_23SM90_TMA_LOAD_MULTICASTES1B_vS1C_EENS_8epilogue10collective18CollectiveEpilogueINS1F_22Sm90TmaWarpSpecializedILi3ELi2ELi16ELb1ELb0EEEJSI_NS5_IJSG_NSA_ILi32EEEEEESJ_SK_SJ_SK_NS1F_6fusion15FusionCallbacksIS1J_NS1M_13LinCombEltActINS1F_6thread4ReLuESJ_fSJ_fLNS_15FloatRoundStyleE2EEESI_S1L_JEEES11_NS12_INS13_ILi2ELi4ELi3EEES16_NSU_INS5_IJS17_S1K_EEENS5_IJS1K_SC_EEEEEEENS4_17SM75_U32x4_LDSM_NENS4_14SM90_TMA_STOREES1Y_NS4_17SM90_U32x4_STSM_NENS4_9Copy_AtomIJS21_NS_6half_tEEEEvEEEvvEEEEvNT_6ParamsE)
	.align		4
        /*000c*/ 	.word	index@(__assertfail)
	.align		4
        /*0010*/ 	.word	0x00000000
	.align		4
        /*0014*/ 	.word	0xfffffffe
	.align		4
        /*0018*/ 	.word	0x00000000
	.align		4
        /*001c*/ 	.word	0xfffffffd
	.align		4
        /*0020*/ 	.word	0x00000000
	.align		4
        /*0024*/ 	.word	0xfffffffc


//--------------------- .nv.constant4             --------------------------
	.section	.nv.constant4,"a",@progbits
	.align	8
	.align		8
.nv.constant4:
        /*0000*/ 	.dword	__assertfail
	.align		8
        /*0008*/ 	.dword	__unnamed_1
	.align		8
        /*0010*/ 	.dword	__unnamed_2
	.align		8
        /*0018*/ 	.dword	_ZN39_INTERNAL_52e0a638_4_k_cu_4b39672a_27944cuda3std3__45__cpo5beginE
	.align		8
        /*0020*/ 	.dword	_ZN39_INTERNAL_52e0a638_4_k_cu_4b39672a_27944cuda3std3__45__cpo3endE
	.align		8
        /*0028*/ 	.dword	_ZN39_INTERNAL_52e0a638_4_k_cu_4b39672a_27944cuda3std3__45__cpo6cbeginE
	.align		8
        /*0030*/ 	.dword	_ZN39_INTERNAL_52e0a638_4_k_cu_4b39672a_27944cuda3std3__45__cpo4cendE
	.align		8
        /*0038*/ 	.dword	_ZN39_INTERNAL_52e0a638_4_k_cu_4b39672a_27944cuda3std3__441_GLOBAL__N__52e0a638_4_k_cu_4b39672a_27946ignoreE
	.align		8
        /*0040*/ 	.dword	_ZN39_INTERNAL_52e0a638_4_k_cu_4b39672a_27944cuda3std3__419piecewise_constructE
	.align		8
        /*0048*/ 	.dword	_ZN39_INTERNAL_52e0a638_4_k_cu_4b39672a_27944cuda3std3__48in_placeE
	.align		8
        /*0050*/ 	.dword	_ZN39_INTERNAL_52e0a638_4_k_cu_4b39672a_27944cuda3std6ranges3__45__cpo4swapE
	.align		8
        /*0058*/ 	.dword	_ZN39_INTERNAL_52e0a638_4_k_cu_4b39672a_27944cuda3std6ranges3__45__cpo9iter_moveE
	.align		8
        /*0060*/ 	.dword	_ZN39_INTERNAL_52e0a638_4_k_cu_4b39672a_27944cute7productE
	.align		8
        /*0068*/ 	.dword	_ZN39_INTERNAL_52e0a638_4_k_cu_4b39672a_27944cute1_E
	.align		8
        /*0070*/ 	.dword	$str$22
	.align		8
        /*0078*/ 	.dword	$str$23
	.align		8
        /*0080*/ 	.dword	$str$26
	.align		8
        /*0088*/ 	.dword	$str$27


//--------------------- .text._ZN7cutlass13device_kernelINS_4gemm6kernel13GemmUniversalIN4cute5tupleIJiiiiEEENS1_10collective13CollectiveMmaINS1_34MainloopSm90TmaGmmaWarpSpecializedILi8ENS5_IJNS4_1CILi2EEENSA_ILi1EEESC_EEENS1_35KernelTmaWarpSpecializedCooperativeEEENS5_IJNSA_ILi128EEENSA_ILi64EEESH_EEENS_10bfloat16_tENS5_IJlSC_lEEESJ_SK_NS4_8TiledMMAINS4_8MMA_AtomIJNS4_4SM904GMMA27MMA_64x64x16_F32BF16BF16_SSILNSO_5MajorE0ELSQ_0ELNSO_7ScaleInE1ELSR_1EEEEEENS4_6LayoutISD_NS5_IJSC_NSA_ILi0EEESV_EEEEENS5_IJNS4_10UnderscoreESY_SY_EEEEENS4_13SM90_TMA_LOADENS4_14ComposedLayoutINS4_7SwizzleILi3ELi4ELi3EEENS4_18smem_ptr_flag_bitsILi16EEENSU_INS5_IJNSA_ILi8EEESH_EEENS5_IJSH_SC_EEEEEEEvNS4_8identityENS4_23SM90_TMA_LOAD_MULTICASTES1B_vS1C_EENS_8epilogue10collective18CollectiveEpilogueINS1F_22Sm90TmaWarpSpecializedILi3ELi2ELi16ELb1ELb0EEEJSI_NS5_IJSG_NSA_ILi32EEEEEESJ_SK_SJ_SK_NS1F_6fusion15FusionCallbacksIS1J_NS1M_13LinCombEltActINS1F_6thread4ReLuESJ_fSJ_fLNS_15FloatRoundStyleE2EEESI_S1L_JEEES11_NS12_INS13_ILi2ELi4ELi3EEES16_NSU_INS5_IJS17_S1K_EEENS5_IJS1K_SC_EEEEEEENS4_17SM75_U32x4_LDSM_NENS4_14SM90_TMA_STOREES1Y_NS4_17SM90_U32x4_STSM_NENS4_9Copy_AtomIJS21_NS_6half_tEEEEvEEEvvEEEEvNT_6ParamsE --------------------------
	.section	.text._ZN7cutlass13device_kernelINS_4gemm6kernel13GemmUniversalIN4cute5tupleIJiiiiEEENS1_10collective13CollectiveMmaINS1_34MainloopSm90TmaGmmaWarpSpecializedILi8ENS5_IJNS4_1CILi2EEENSA_ILi1EEESC_EEENS1_35KernelTmaWarpSpecializedCooperativeEEENS5_IJNSA_ILi128EEENSA_ILi64EEESH_EEENS_10bfloat16_tENS5_IJlSC_lEEESJ_SK_NS4_8TiledMMAINS4_8MMA_AtomIJNS4_4SM904GMMA27MMA_64x64x16_F32BF16BF16_SSILNSO_5MajorE0ELSQ_0ELNSO_7ScaleInE1ELSR_1EEEEEENS4_6LayoutISD_NS5_IJSC_NSA_ILi0EEESV_EEEEENS5_IJNS4_10UnderscoreESY_SY_EEEEENS4_13SM90_TMA_LOADENS4_14ComposedLayoutINS4_7SwizzleILi3ELi4ELi3EEENS4_18smem_ptr_flag_bitsILi16EEENSU_INS5_IJNSA_ILi8EEESH_EEENS5_IJSH_SC_EEEEEEEvNS4_8identityENS4_23SM90_TMA_LOAD_MULTICASTES1B_vS1C_EENS_8epilogue10collective18CollectiveEpilogueINS1F_22Sm90TmaWarpSpecializedILi3ELi2ELi16ELb1ELb0EEEJSI_NS5_IJSG_NSA_ILi32EEEEEESJ_SK_SJ_SK_NS1F_6fusion15FusionCallbacksIS1J_NS1M_13LinCombEltActINS1F_6thread4ReLuESJ_fSJ_fLNS_15FloatRoundStyleE2EEESI_S1L_JEEES11_NS12_INS13_ILi2ELi4ELi3EEES16_NSU_INS5_IJS17_S1K_EEENS5_IJS1K_SC_EEEEEEENS4_17SM75_U32x4_LDSM_NENS4_14SM90_TMA_STOREES1Y_NS4_17SM90_U32x4_STSM_NENS4_9Copy_AtomIJS21_NS_6half_tEEEEvEEEvvEEEEvNT_6ParamsE,"ax",@progbits
	.align	128
.text._ZN7cutlass13device_kernelINS_4gemm6kernel13GemmUniversalIN4cute5tupleIJiiiiEEENS1_10collective13CollectiveMmaINS1_34MainloopSm90TmaGmmaWarpSpecializedILi8ENS5_IJNS4_1CILi2EEENSA_ILi1EEESC_EEENS1_35KernelTmaWarpSpecializedCooperativeEEENS5_IJNSA_ILi128EEENSA_ILi64EEESH_EEENS_10bfloat16_tENS5_IJlSC_lEEESJ_SK_NS4_8TiledMMAINS4_8MMA_AtomIJNS4_4SM904GMMA27MMA_64x64x16_F32BF16BF16_SSILNSO_5MajorE0ELSQ_0ELNSO_7ScaleInE1ELSR_1EEEEEENS4_6LayoutISD_NS5_IJSC_NSA_ILi0EEESV_EEEEENS5_IJNS4_10UnderscoreESY_SY_EEEEENS4_13SM90_TMA_LOADENS4_14ComposedLayoutINS4_7SwizzleILi3ELi4ELi3EEENS4_18smem_ptr_flag_bitsILi16EEENSU_INS5_IJNSA_ILi8EEESH_EEENS5_IJSH_SC_EEEEEEEvNS4_8identityENS4_23SM90_TMA_LOAD_MULTICASTES1B_vS1C_EENS_8epilogue10collective18CollectiveEpilogueINS1F_22Sm90TmaWarpSpecializedILi3ELi2ELi16ELb1ELb0EEEJSI_NS5_IJSG_NSA_ILi32EEEEEESJ_SK_SJ_SK_NS1F_6fusion15FusionCallbacksIS1J_NS1M_13LinCombEltActINS1F_6thread4ReLuESJ_fSJ_fLNS_15FloatRoundStyleE2EEESI_S1L_JEEES11_NS12_INS13_ILi2ELi4ELi3EEES16_NSU_INS5_IJS17_S1K_EEENS5_IJS1K_SC_EEEEEEENS4_17SM75_U32x4_LDSM_NENS4_14SM90_TMA_STOREES1Y_NS4_17SM90_U32x4_STSM_NENS4_9Copy_AtomIJS21_NS_6half_tEEEEvEEEvvEEEEvNT_6ParamsE:
        .type           _ZN7cutlass13device_kernelINS_4gemm6kernel13GemmUniversalIN4cute5tupleIJiiiiEEENS1_10collective13CollectiveMmaINS1_34MainloopSm90TmaGmmaWarpSpecializedILi8ENS5_IJNS4_1CILi2EEENSA_ILi1EEESC_EEENS1_35KernelTmaWarpSpecializedCooperativeEEENS5_IJNSA_ILi128EEENSA_ILi64EEESH_EEENS_10bfloat16_tENS5_IJlSC_lEEESJ_SK_NS4_8TiledMMAINS4_8MMA_AtomIJNS4_4SM904GMMA27MMA_64x64x16_F32BF16BF16_SSILNSO_5MajorE0ELSQ_0ELNSO_7ScaleInE1ELSR_1EEEEEENS4_6LayoutISD_NS5_IJSC_NSA_ILi0EEESV_EEEEENS5_IJNS4_10UnderscoreESY_SY_EEEEENS4_13SM90_TMA_LOADENS4_14ComposedLayoutINS4_7SwizzleILi3ELi4ELi3EEENS4_18smem_ptr_flag_bitsILi16EEENSU_INS5_IJNSA_ILi8EEESH_EEENS5_IJSH_SC_EEEEEEEvNS4_8identityENS4_23SM90_TMA_LOAD_MULTICASTES1B_vS1C_EENS_8epilogue10collective18CollectiveEpilogueINS1F_22Sm90TmaWarpSpecializedILi3ELi2ELi16ELb1ELb0EEEJSI_NS5_IJSG_NSA_ILi32EEEEEESJ_SK_SJ_SK_NS1F_6fusion15FusionCallbacksIS1J_NS1M_13LinCombEltActINS1F_6thread4ReLuESJ_fSJ_fLNS_15FloatRoundStyleE2EEESI_S1L_JEEES11_NS12_INS13_ILi2ELi4ELi3EEES16_NSU_INS5_IJS17_S1K_EEENS5_IJS1K_SC_EEEEEEENS4_17SM75_U32x4_LDSM_NENS4_14SM90_TMA_STOREES1Y_NS4_17SM90_U32x4_STSM_NENS4_9Copy_AtomIJS21_NS_6half_tEEEEvEEEvvEEEEvNT_6ParamsE,@function
        .size           _ZN7cutlass13device_kernelINS_4gemm6kernel13GemmUniversalIN4cute5tupleIJiiiiEEENS1_10collective13CollectiveMmaINS1_34MainloopSm90TmaGmmaWarpSpecializedILi8ENS5_IJNS4_1CILi2EEENSA_ILi1EEESC_EEENS1_35KernelTmaWarpSpecializedCooperativeEEENS5_IJNSA_ILi128EEENSA_ILi64EEESH_EEENS_10bfloat16_tENS5_IJlSC_lEEESJ_SK_NS4_8TiledMMAINS4_8MMA_AtomIJNS4_4SM904GMMA27MMA_64x64x16_F32BF16BF16_SSILNSO_5MajorE0ELSQ_0ELNSO_7ScaleInE1ELSR_1EEEEEENS4_6LayoutISD_NS5_IJSC_NSA_ILi0EEESV_EEEEENS5_IJNS4_10UnderscoreESY_SY_EEEEENS4_13SM90_TMA_LOADENS4_14ComposedLayoutINS4_7SwizzleILi3ELi4ELi3EEENS4_18smem_ptr_flag_bitsILi16EEENSU_INS5_IJNSA_ILi8EEESH_EEENS5_IJSH_SC_EEEEEEEvNS4_8identityENS4_23SM90_TMA_LOAD_MULTICASTES1B_vS1C_EENS_8epilogue10collective18CollectiveEpilogueINS1F_22Sm90TmaWarpSpecializedILi3ELi2ELi16ELb1ELb0EEEJSI_NS5_IJSG_NSA_ILi32EEEEEESJ_SK_SJ_SK_NS1F_6fusion15FusionCallbacksIS1J_NS1M_13LinCombEltActINS1F_6thread4ReLuESJ_fSJ_fLNS_15FloatRoundStyleE2EEESI_S1L_JEEES11_NS12_INS13_ILi2ELi4ELi3EEES16_NSU_INS5_IJS17_S1K_EEENS5_IJS1K_SC_EEEEEEENS4_17SM75_U32x4_LDSM_NENS4_14SM90_TMA_STOREES1Y_NS4_17SM90_U32x4_STSM_NENS4_9Copy_AtomIJS21_NS_6half_tEEEEvEEEvvEEEEvNT_6ParamsE,(.L_x_161 - _ZN7cutlass13device_kernelINS_4gemm6kernel13GemmUniversalIN4cute5tupleIJiiiiEEENS1_10collective13CollectiveMmaINS1_34MainloopSm90TmaGmmaWarpSpecializedILi8ENS5_IJNS4_1CILi2EEENSA_ILi1EEESC_EEENS1_35KernelTmaWarpSpecializedCooperativeEEENS5_IJNSA_ILi128EEENSA_ILi64EEESH_EEENS_10bfloat16_tENS5_IJlSC_lEEESJ_SK_NS4_8TiledMMAINS4_8MMA_AtomIJNS4_4SM904GMMA27MMA_64x64x16_F32BF16BF16_SSILNSO_5MajorE0ELSQ_0ELNSO_7ScaleInE1ELSR_1EEEEEENS4_6LayoutISD_NS5_IJSC_NSA_ILi0EEESV_EEEEENS5_IJNS4_10UnderscoreESY_SY_EEEEENS4_13SM90_TMA_LOADENS4_14ComposedLayoutINS4_7SwizzleILi3ELi4ELi3EEENS4_18smem_ptr_flag_bitsILi16EEENSU_INS5_IJNSA_ILi8EEESH_EEENS5_IJSH_SC_EEEEEEEvNS4_8identityENS4_23SM90_TMA_LOAD_MULTICASTES1B_vS1C_EENS_8epilogue10collective18CollectiveEpilogueINS1F_22Sm90TmaWarpSpecializedILi3ELi2ELi16ELb1ELb0EEEJSI_NS5_IJSG_NSA_ILi32EEEEEESJ_SK_SJ_SK_NS1F_6fusion15FusionCallbacksIS1J_NS1M_13LinCombEltActINS1F_6thread4ReLuESJ_fSJ_fLNS_15FloatRoundStyleE2EEESI_S1L_JEEES11_NS12_INS13_ILi2ELi4ELi3EEES16_NSU_INS5_IJS17_S1K_EEENS5_IJS1K_SC_EEEEEEENS4_17SM75_U32x4_LDSM_NENS4_14SM90_TMA_STOREES1Y_NS4_17SM90_U32x4_STSM_NENS4_9Copy_AtomIJS21_NS_6half_tEEEEvEEEvvEEEEvNT_6ParamsE)
        .other          _ZN7cutlass13device_kernelINS_4gemm6kernel13GemmUniversalIN4cute5tupleIJiiiiEEENS1_10collective13CollectiveMmaINS1_34MainloopSm90TmaGmmaWarpSpecializedILi8ENS5_IJNS4_1CILi2EEENSA_ILi1EEESC_EEENS1_35KernelTmaWarpSpecializedCooperativeEEENS5_IJNSA_ILi128EEENSA_ILi64EEESH_EEENS_10bfloat16_tENS5_IJlSC_lEEESJ_SK_NS4_8TiledMMAINS4_8MMA_AtomIJNS4_4SM904GMMA27MMA_64x64x16_F32BF16BF16_SSILNSO_5MajorE0ELSQ_0ELNSO_7ScaleInE1ELSR_1EEEEEENS4_6LayoutISD_NS5_IJSC_NSA_ILi0EEESV_EEEEENS5_IJNS4_10UnderscoreESY_SY_EEEEENS4_13SM90_TMA_LOADENS4_14ComposedLayoutINS4_7SwizzleILi3ELi4ELi3EEENS4_18smem_ptr_flag_bitsILi16EEENSU_INS5_IJNSA_ILi8EEESH_EEENS5_IJSH_SC_EEEEEEEvNS4_8identityENS4_23SM90_TMA_LOAD_MULTICASTES1B_vS1C_EENS_8epilogue10collective18CollectiveEpilogueINS1F_22Sm90TmaWarpSpecializedILi3ELi2ELi16ELb1ELb0EEEJSI_NS5_IJSG_NSA_ILi32EEEEEESJ_SK_SJ_SK_NS1F_6fusion15FusionCallbacksIS1J_NS1M_13LinCombEltActINS1F_6thread4ReLuESJ_fSJ_fLNS_15FloatRoundStyleE2EEESI_S1L_JEEES11_NS12_INS13_ILi2ELi4ELi3EEES16_NSU_INS5_IJS17_S1K_EEENS5_IJS1K_SC_EEEEEEENS4_17SM75_U32x4_LDSM_NENS4_14SM90_TMA_STOREES1Y_NS4_17SM90_U32x4_STSM_NENS4_9Copy_AtomIJS21_NS_6half_tEEEEvEEEvvEEEEvNT_6ParamsE,@"STO_CUDA_ENTRY STV_DEFAULT"
_ZN7cutlass13device_kernelINS_4gemm6kernel13GemmUniversalIN4cute5tupleIJiiiiEEENS1_10collective13CollectiveMmaINS1_34MainloopSm90TmaGmmaWarpSpecializedILi8ENS5_IJNS4_1CILi2EEENSA_ILi1EEESC_EEENS1_35KernelTmaWarpSpecializedCooperativeEEENS5_IJNSA_ILi128EEENSA_ILi64EEESH_EEENS_10bfloat16_tENS5_IJlSC_lEEESJ_SK_NS4_8TiledMMAINS4_8MMA_AtomIJNS4_4SM904GMMA27MMA_64x64x16_F32BF16BF16_SSILNSO_5MajorE0ELSQ_0ELNSO_7ScaleInE1ELSR_1EEEEEENS4_6LayoutISD_NS5_IJSC_NSA_ILi0EEESV_EEEEENS5_IJNS4_10UnderscoreESY_SY_EEEEENS4_13SM90_TMA_LOADENS4_14ComposedLayoutINS4_7SwizzleILi3ELi4ELi3EEENS4_18smem_ptr_flag_bitsILi16EEENSU_INS5_IJNSA_ILi8EEESH_EEENS5_IJSH_SC_EEEEEEEvNS4_8identityENS4_23SM90_TMA_LOAD_MULTICASTES1B_vS1C_EENS_8epilogue10collective18CollectiveEpilogueINS1F_22Sm90TmaWarpSpecializedILi3ELi2ELi16ELb1ELb0EEEJSI_NS5_IJSG_NSA_ILi32EEEEEESJ_SK_SJ_SK_NS1F_6fusion15FusionCallbacksIS1J_NS1M_13LinCombEltActINS1F_6thread4ReLuESJ_fSJ_fLNS_15FloatRoundStyleE2EEESI_S1L_JEEES11_NS12_INS13_ILi2ELi4ELi3EEES16_NSU_INS5_IJS17_S1K_EEENS5_IJS1K_SC_EEEEEEENS4_17SM75_U32x4_LDSM_NENS4_14SM90_TMA_STOREES1Y_NS4_17SM90_U32x4_STSM_NENS4_9Copy_AtomIJS21_NS_6half_tEEEEvEEEvvEEEEvNT_6ParamsE:
[----:B------:R-:W1:Y:S01]  /*0000*/  LDC R1, c[0x0][0x28] ;  /* 0x00000a00ff017b82 */ /* 0x000e620000000800 */
[----:B------:R-:W2:Y:S07]  /*0010*/  S2R R18, SR_TID.X ;  /* 0x0000000000127919 */ /* 0x000eae0000002100 */
[----:B------:R-:W3:Y:S01]  /*0020*/  LDC.64 R4, c[0x0][0x588] ;  /* 0x00016200ff047b82 */ /* 0x000ee20000000a00 */
[----:B------:R-:W-:Y:S01]  /*0030*/  ELECT P0, URZ, PT ;  /* 0x00000000003f782f */ /* 0x000fe20003800000 */
[----:B------:R-:W-:Y:S01]  /*0040*/  BSSY B0, `(.L_x_0) ;  /* 0x0000016000007945 */ /* 0x000fe20003800000 */
[----:B--2---:R-:W-:-:S02]  /*0050*/  SHF.R.U32.HI R7, RZ, 0x5, R18 ;  /* 0x00000005ff077819 */ /* 0x004fc40000011612 */
[----:B------:R-:W-:-:S03]  /*0060*/  SHF.R.U32.HI R2, RZ, 0x7, R18 ;  /* 0x00000007ff027819 */ /* 0x000fc60000011612 */
[----:B------:R-:W2:Y:S04]  /*0070*/  SHFL.IDX PT, R0, R7, RZ, 0x1f ;  /* 0x00001fff07007589 */ /* 0x000ea800000e0000 */
[----:B------:R4:W1:Y:S01]  /*0080*/  SHFL.IDX PT, R8, R2, RZ, 0x1f ;  /* 0x00001fff02087589 */ /* 0x00086200000e0000 */
[----:B--2---:R-:W-:Y:S02]  /*0090*/  ISETP.NE.OR P0, PT, R0, RZ, !P0 ;  /* 0x000000ff0000720c */ /* 0x004fe40004705670 */
[----:B------:R-:W-:-:S11]  /*00a0*/  SHF.R.S32.HI R3, RZ, 0x1f, R0 ;  /* 0x0000001fff037819 */ /* 0x000fd60000011400 */
[----:B-1-34-:R-:W-:Y:S05]  /*00b0*/  @P0 BRA `(.L_x_1) ;  /* 0x0000000000380947 */ /* 0x01afea0003800000 */
[----:B------:R-:W-:Y:S02]  /*00c0*/  ULDC.64 UR4, c[0x0][0x198] ;  /* 0x0000660000047ab9 */ /* 0x000fe40000000a00 */
[----:B------:R-:W-:Y:S02]  /*00d0*/  UIADD3 UR6, UP0, UR4, 0xf0, URZ ;  /* 0x000000f004067890 */ /* 0x000fe4000ff1e03f */
[----:B------:R-:W-:Y:S02]  /*00e0*/  UIADD3 UR8, UP1, UR4, 0x1f0, URZ ;  /* 0x000001f004087890 */ /* 0x000fe4000ff3e03f */
[----:B------:R-:W-:Y:S02]  /*00f0*/  UIADD3 UR10, UP2, UR4, 0x3f0, URZ ;  /* 0x000003f0040a7890 */ /* 0x000fe4000ff5e03f */
[----:B------:R-:W-:Y:S02]  /*0100*/  UIADD3 UR4, UP3, UR4, 0x4f0, URZ ;  /* 0x000004f004047890 */ /* 0x000fe4000ff7e03f */
[----:B------:R-:W-:-:S02]  /*0110*/  UIADD3.X UR7, URZ, UR5, URZ, UP0, !UPT ;  /* 0x000000053f077290 */ /* 0x000fc400087fe43f */
[----:B------:R-:W-:Y:S02]  /*0120*/  UIADD3.X UR9, URZ, UR5, URZ, UP1, !UPT ;  /* 0x000000053f097290 */ /* 0x000fe40008ffe43f */
[----:B------:R-:W-:Y:S02]  /*0130*/  UIADD3.X UR11, URZ, UR5, URZ, UP2, !UPT ;  /* 0x000000053f0b7290 */ /* 0x000fe400097fe43f */
[----:B------:R-:W-:-:S03]  /*0140*/  UIADD3.X UR5, URZ, UR5, URZ, UP3, !UPT ;  /* 0x000000053f057290 */ /* 0x000fc60009ffe43f */
[----:B------:R1:W-:Y:S02]  /*0150*/  UTMACCTL.PF [UR6] ;  /* 0x00000000060079b9 */ /* 0x0003e40008040000 */
[----:B------:R1:W-:Y:S02]  /*0160*/  UTMACCTL.PF [UR8] ;  /* 0x00000000080079b9 */ /* 0x0003e40008040000 */
[----:B------:R1:W-:Y:S02]  /*0170*/  UTMACCTL.PF [UR10] ;  /* 0x000000000a0079b9 */ /* 0x0003e40008040000 */
[----:B------:R1:W-:Y:S02]  /*0180*/  UTMACCTL.PF [UR4] ;  /* 0x00000000040079b9 */ /* 0x0003e40008040000 */
[----:B-1----:R-:W-:Y:S01]  /*0190*/  NOP ;  /* 0x0000000000007918 */ /* 0x002fe20000000000 */
.L_x_1:
[----:B------:R-:W-:Y:S05]  /*01a0*/  BSYNC B0 ;  /* 0x0000000000007941 */ /* 0x000fea0003800000 */
.L_x_0:
[----:B------:R-:W-:Y:S01]  /*01b0*/  ULDC.64 UR4, c[0x0][0x590] ;  /* 0x0001640000047ab9 */ /* 0x000fe20000000a00 */
[----:B------:R-:W-:Y:S01]  /*01c0*/  LEA.HI R3, R3, R0, RZ, 0x2 ;  /* 0x0000000003037211 */ /* 0x000fe200078f10ff */
[----:B------:R-:W-:Y:S01]  /*01d0*/  ULDC.64 UR54, c[0x0][0x208] ;  /* 0x0000820000367ab9 */ /* 0x000fe20000000a00 */
[----:B------:R-:W-:Y:S01]  /*01e0*/  ISETP.NE.U32.AND P2, PT, RZ, UR4, PT ;  /* 0x00000004ff007c0c */ /* 0x000fe2000bf45070 */
[----:B------:R-:W-:Y:S01]  /*01f0*/  IMAD.MOV.U32 R2, RZ, RZ, R4 ;  /* 0x000000ffff027224 */ /* 0x000fe200078e0004 */
[----:B------:R-:W-:Y:S02]  /*0200*/  LOP3.LUT R3, R3, 0xfffffffc, RZ, 0xc0, !PT ;  /* 0xfffffffc03037812 */ /* 0x000fe400078ec0ff */
[----:B------:R-:W-:Y:S02]  /*0210*/  ISETP.NE.AND.EX P3, PT, RZ, UR5, PT, P2 ;  /* 0x00000005ff007c0c */ /* 0x000fe4000bf65320 */
[----:B------:R-:W-:Y:S01]  /*0220*/  PRMT R6, RZ, 0x7610, R6 ;  /* 0x00007610ff067816 */ /* 0x000fe20000000006 */
[----:B------:R-:W-:-:S02]  /*0230*/  IMAD.IADD R0, R0, 0x1, -R3 ;  /* 0x0000000100007824 */ /* 0x000fc400078e0a03 */
[----:B------:R-:W-:-:S08]  /*0240*/  IMAD.MOV.U32 R3, RZ, RZ, R5 ;  /* 0x000000ffff037224 */ /* 0x000fd000078e0005 */
[----:B------:R-:W-:Y:S05]  /*0250*/  @P3 BRA `(.L_x_2) ;  /* 0x0000000000303947 */ /* 0x000fea0003800000 */
[----:B------:R-:W-:Y:S02]  /*0260*/  ULDC.64 UR6, c[0x0][0x588] ;  /* 0x0001620000067ab9 */ /* 0x000fe40000000a00 */
[----:B------:R-:W-:-:S04]  /*0270*/  ISETP.NE.U32.AND P0, PT, RZ, UR6, PT ;  /* 0x00000006ff007c0c */ /* 0x000fc8000bf05070 */
[----:B------:R-:W-:-:S13]  /*0280*/  ISETP.NE.AND.EX P0, PT, RZ, UR7, PT, P0 ;  /* 0x00000007ff007c0c */ /* 0x000fda000bf05300 */
[----:B------:R-:W-:Y:S05]  /*0290*/  @!P0 BRA `(.L_x_3) ;  /* 0x0000000000108947 */ /* 0x000fea0003800000 */
[----:B------:R-:W2:Y:S02]  /*02a0*/  LDG.E R6, desc[UR54][R2.64] ;  /* 0x0000003602067981 */ /* 0x000ea4000c1e1900 */
[----:B--2---:R-:W-:Y:S01]  /*02b0*/  FSETP.NEU.AND P1, PT, R6, RZ, PT ;  /* 0x000000ff0600720b */ /* 0x004fe20003f2d000 */
[----:B------:R-:W-:Y:S01]  /*02c0*/  IMAD.MOV.U32 R6, RZ, RZ, 0x1 ;  /* 0x00000001ff067424 */ /* 0x000fe200078e00ff */
[----:B------:R-:W-:Y:S11]  /*02d0*/  BRA `(.L_x_2) ;  /* 0x0000000000107947 */ /* 0x000ff60003800000 */
.L_x_3:
[----:B------:R-:W-:Y:S01]  /*02e0*/  ULDC UR6, c[0x0][0x580] ;  /* 0x0001600000067ab9 */ /* 0x000fe20000000800 */
[----:B------:R-:W-:Y:S01]  /*02f0*/  IMAD.MOV.U32 R6, RZ, RZ, 0x1 ;  /* 0x00000001ff067424 */ /* 0x000fe200078e00ff */
[----:B------:R-:W-:Y:S02]  /*0300*/  FSETP.NEU.AND P1, PT, RZ, UR6, PT ;  /* 0x00000006ff007c0b */ /* 0x000fe4000bf2d000 */
[----:B------:R-:W-:-:S11]  /*0310*/  CS2R R2, SRZ ;  /* 0x0000000000027805 */ /* 0x000fd6000001ff00 */
.L_x_2:
[----:B------:R-:W-:Y:S02]  /*0320*/  ISETP.NE.U32.AND P4, PT, R2, RZ, PT ;  /* 0x000000ff0200720c */ /* 0x000fe40003f85070 */
[----:B------:R-:W-:Y:S02]  /*0330*/  ISETP.NE.AND.EX P5, PT, RZ, UR5, PT, P2 ;  /* 0x00000005ff007c0c */ /* 0x000fe4000bfa5320 */
[----:B------:R-:W-:Y:S02]  /*0340*/  ISETP.NE.AND.EX P2, PT, R3, RZ, PT, P4 ;  /* 0x000000ff0300720c */ /* 0x000fe40003f45340 */
[----:B------:R-:W-:-:S11]  /*0350*/  PLOP3.LUT P0, PT, PT, PT, PT, 0x8, 0x0 ;  /* 0x000000000000781c */ /* 0x000fd60003f0e170 */
[----:B------:R-:W-:Y:S05]  /*0360*/  @P2 BRA P5, `(.L_x_4) ;  /* 0x0000000000342947 */ /* 0x000fea0002800000 */
[----:B------:R-:W-:-:S04]  /*0370*/  ISETP.NE.U32.AND P0, PT, RZ, UR4, PT ;  /* 0x00000004ff007c0c */ /* 0x000fc8000bf05070 */
[----:B------:R-:W-:-:S13]  /*0380*/  ISETP.NE.AND.EX P0, PT, RZ, UR5, PT, P0 ;  /* 0x00000005ff007c0c */ /* 0x000fda000bf05300 */
[----:B------:R-:W-:Y:S05]  /*0390*/  @!P0 BRA `(.L_x_5) ;  /* 0x0000000000248947 */ /* 0x000fea0003800000 */
[----:B------:R-:W-:Y:S02]  /*03a0*/  PRMT R6, R6, 0x9910, RZ ;  /* 0x0000991006067816 */ /* 0x000fe400000000ff */
[----:B------:R-:W-:Y:S02]  /*03b0*/  ISETP.NE.U32.AND P0, PT, R2, RZ, PT ;  /* 0x000000ff0200720c */ /* 0x000fe40003f05070 */
[----:B------:R-:W-:Y:S02]  /*03c0*/  ISETP.NE.AND P2, PT, R6, RZ, PT ;  /* 0x000000ff0600720c */ /* 0x000fe40003f45270 */
[----:B------:R-:W-:Y:S02]  /*03d0*/  ISETP.NE.AND.EX P0, PT, R3, RZ, PT, P0 ;  /* 0x000000ff0300720c */ /* 0x000fe40003f05300 */
[----:B------:R-:W-:-:S09]  /*03e0*/  SEL R2, RZ, 0xffffffff, P1 ;  /* 0xffffffffff027807 */ /* 0x000fd20000800000 */
[----:B------:R-:W-:-:S04]  /*03f0*/  @!P2 SEL R2, RZ, 0xffffffff, P0 ;  /* 0xffffffffff02a807 */ /* 0x000fc80000000000 */
[----:B------:R-:W-:-:S04]  /*0400*/  LOP3.LUT R2, R2, 0x1, RZ, 0xc0, !PT ;  /* 0x0000000102027812 */ /* 0x000fc800078ec0ff */
[----:B------:R-:W-:Y:S01]  /*0410*/  ISETP.EQ.U32.AND P0, PT, R2, 0x1, PT ;  /* 0x000000010200780c */ /* 0x000fe20003f02070 */
[----:B------:R-:W-:-:S12]  /*0420*/  BRA `(.L_x_4) ;  /* 0x0000000000047947 */ /* 0x000fd80003800000 */
.L_x_5:
[----:B------:R-:W-:-:S13]  /*0430*/  PLOP3.LUT P0, PT, P1, PT, PT, 0x8, 0x0 ;  /* 0x000000000000781c */ /* 0x000fda0000f0e170 */
.L_x_4:
[----:B------:R-:W1:Y:S02]  /*0440*/  SHFL.IDX PT, R2, R7, RZ, 0x1f ;  /* 0x00001fff07027589 */ /* 0x000e6400000e0000 */
[----:B-1----:R-:W-:-:S13]  /*0450*/  ISETP.NE.AND P1, PT, R2, RZ, PT ;  /* 0x000000ff0200720c */ /* 0x002fda0003f25270 */
[----:B------:R-:W-:Y:S05]  /*0460*/  @P1 BRA `(.L_x_6) ;  /* 0x0000000000841947 */ /* 0x000fea0003800000 */
[----:B------:R-:W-:Y:S01]  /*0470*/  ELECT P1, URZ, PT ;  /* 0x00000000003f782f */ /* 0x000fe20003820000 */
[----:B------:R-:W-:-:S12]  /*0480*/  BSSY B0, `(.L_x_6) ;  /* 0x000001f000007945 */ /* 0x000fd80003800000 */
[----:B------:R-:W-:Y:S05]  /*0490*/  @!P1 BRA `(.L_x_7) ;  /* 0x0000000000749947 */ /* 0x000fea0003800000 */
[----:B------:R-:W1:Y:S01]  /*04a0*/  S2UR UR8, SR_CgaCtaId ;  /* 0x00000000000879c3 */ /* 0x000e620000008800 */
[----:B------:R-:W-:Y:S01]  /*04b0*/  UMOV UR4, 0x400 ;  /* 0x0000040000047882 */ /* 0x000fe20000000000 */
[----:B------:R-:W-:Y:S01]  /*04c0*/  UMOV UR5, 0x1 ;  /* 0x0000000100057882 */ /* 0x000fe20000000000 */
[----:B------:R-:W-:Y:S02]  /*04d0*/  UMOV UR6, 0x4 ;  /* 0x0000000400067882 */ /* 0x000fe40000000000 */
[----:B------:R-:W-:-:S04]  /*04e0*/  UIADD3 UR6, -UR6, 0x100000, URZ ;  /* 0x0010000006067890 */ /* 0x000fc8000fffe13f */
[----:B------:R-:W-:Y:S02]  /*04f0*/  USHF.L.U32 UR7, UR6, 0xb, URZ ;  /* 0x0000000b06077899 */ /* 0x000fe4000800063f */
[----:B------:R-:W-:Y:S02]  /*0500*/  USHF.L.U32 UR6, UR6, 0x1, URZ ;  /* 0x0000000106067899 */ /* 0x000fe4000800063f */
[----:B-1----:R-:W-:Y:S02]  /*0510*/  ULEA UR8, UR8, UR4, 0x18 ;  /* 0x0000000408087291 */ /* 0x002fe4000f8ec03f */
[----:B------:R-:W-:-:S04]  /*0520*/  UIADD3 UR4, -UR5, 0x100000, URZ ;  /* 0x0010000005047890 */ /* 0x000fc8000fffe13f */
[----:B------:R-:W-:Y:S02]  /*0530*/  USHF.L.U32 UR5, UR4, 0xb, URZ ;  /* 0x0000000b04057899 */ /* 0x000fe4000800063f */
[----:B------:R-:W-:Y:S01]  /*0540*/  USHF.L.U32 UR4, UR4, 0x1, URZ ;  /* 0x0000000104047899 */ /* 0x000fe2000800063f */
[----:B------:R-:W1:Y:S11]  /*0550*/  FENCE.VIEW.ASYNC.S ;  /* 0x00000000000073c6 */ /* 0x000e760000000000 */
[----:B-1----:R1:W2:Y:S01]  /*0560*/  SYNCS.EXCH.64 URZ, [UR8], UR4 ;  /* 0x00000004083f75b2 */ /* 0x0022a20008000100 */
[----:B------:R1:W3:Y:S01]  /*0570*/  SYNCS.EXCH.64 URZ, [UR8+0x40], UR6 ;  /* 0x00004006083f75b2 */ /* 0x0002e20008000100 */
[----:B------:R1:W4:Y:S01]  /*0580*/  SYNCS.EXCH.64 URZ, [UR8+0x8], UR4 ;  /* 0x00000804083f75b2 */ /* 0x0003220008000100 */
[----:B------:R1:W1:Y:S01]  /*0590*/  SYNCS.EXCH.64 URZ, [UR8+0x48], UR6 ;  /* 0x00004806083f75b2 */ /* 0x0002620008000100 */
        /* <DEDUP_REMOVED lines=12> */
[----:B------:R-:W-:Y:S01]  /*0660*/  NOP ;  /* 0x0000000000007918 */ /* 0x000fe20000000000 */
.L_x_7:
[----:B-1----:R-:W-:Y:S05]  /*0670*/  BSYNC B0 ;  /* 0x0000000000007941 */ /* 0x002fea0003800000 */
.L_x_6:
[----:B------:R-:W1:Y:S01]  /*0680*/  S2UR UR9, SR_CTAID.X ;  /* 0x00000000000979c3 */ /* 0x000e620000002500 */
[----:B------:R-:W5:Y:S01]  /*0690*/  S2R R6, SR_CTAID.Y ;  /* 0x0000000000067919 */ /* 0x000f620000002600 */
[----:B------:R-:W-:Y:S01]  /*06a0*/  ULDC UR4, c[0x0][0x150] ;  /* 0x0000540000047ab9 */ /* 0x000fe20000000800 */
[----:B------:R-:W-:Y:S01]  /*06b0*/  NOP ;  /* 0x0000000000007918 */ /* 0x000fe20000000000 */
[----:B------:R-:W2:Y:S04]  /*06c0*/  SHFL.IDX PT, R9, R7, RZ, 0x1f ;  /* 0x00001fff07097589 */ /* 0x000ea800000e0000 */
[----:B------:R-:W3:Y:S01]  /*06d0*/  LDC R11, c[0x0][0x144] ;  /* 0x00005100ff0b7b82 */ /* 0x000ee20000000800 */
[----:B-1----:R-:W-:-:S05]  /*06e0*/  I2FP.F32.U32 R3, UR9 ;  /* 0x0000000900037c45 */ /* 0x002fca0008201000 */
[----:B------:R-:W-:Y:S01]  /*06f0*/  FMUL R10, R3, UR4 ;  /* 0x00000004030a7c20 */ /* 0x000fe20008400000 */
[----:B--2---:R-:W-:Y:S01]  /*0700*/  ISETP.NE.AND P1, PT, R9, RZ, PT ;  /* 0x000000ff0900720c */ /* 0x004fe20003f25270 */
[----:B------:R-:W-:Y:S01]  /*0710*/  ULDC UR4, c[0x0][0x154] ;  /* 0x0000550000047ab9 */ /* 0x000fe20000000800 */
[----:B------:R-:W-:Y:S02]  /*0720*/  SHF.R.S32.HI R3, RZ, 0x1f, R18 ;  /* 0x0000001fff037819 */ /* 0x000fe40000011412 */
[----:B-----5:R-:W-:Y:S01]  /*0730*/  I2FP.F32.U32 R12, R6 ;  /* 0x00000006000c7245 */ /* 0x020fe20000201000 */
[----:B------:R-:W1:Y:S01]  /*0740*/  F2I.U32.TRUNC.NTZ R10, R10 ;  /* 0x0000000a000a7305 */ /* 0x000e62000020f000 */
[----:B------:R-:W-:-:S03]  /*0750*/  LEA.HI R9, R3, R18, RZ, 0x7 ;  /* 0x0000001203097211 */ /* 0x000fc600078f38ff */
[----:B------:R-:W-:Y:S01]  /*0760*/  FMUL R15, R12, UR4 ;  /* 0x000000040c0f7c20 */ /* 0x000fe20008400000 */
[----:B------:R-:W-:Y:S01]  /*0770*/  LOP3.LUT R9, R9, 0xffffff80, RZ, 0xc0, !PT ;  /* 0xffffff8009097812 */ /* 0x000fe200078ec0ff */
[----:B-1----:R-:W-:-:S04]  /*0780*/  IMAD.MOV R14, RZ, RZ, -R10 ;  /* 0x000000ffff0e7224 */ /* 0x002fc800078e0a0a */
[----:B---3--:R-:W-:Y:S01]  /*0790*/  IMAD R3, R11, R14, UR9 ;  /* 0x000000090b037e24 */ /* 0x008fe2000f8e020e */
[----:B------:R-:W-:Y:S06]  /*07a0*/  @P1 BRA `(.L_x_8) ;  /* 0x0000000000501947 */ /* 0x000fec0003800000 */
[----:B------:R-:W1:Y:S01]  /*07b0*/  S2UR UR5, SR_CgaCtaId ;  /* 0x00000000000579c3 */ /* 0x000e620000008800 */
[----:B------:R-:W-:Y:S01]  /*07c0*/  UMOV UR4, 0x400 ;  /* 0x0000040000047882 */ /* 0x000fe20000000000 */
[----:B------:R-:W-:Y:S01]  /*07d0*/  UMOV UR6, 0x20 ;  /* 0x0000002000067882 */ /* 0x000fe20000000000 */
[----:B------:R-:W-:Y:S01]  /*07e0*/  UMOV UR7, 0x100 ;  /* 0x0000010000077882 */ /* 0x000fe20000000000 */
[----:B------:R-:W-:Y:S01]  /*07f0*/  ELECT P1, URZ, PT ;  /* 0x00000000003f782f */ /* 0x000fe20003820000 */
[----:B-1----:R-:W-:Y:S02]  /*0800*/  ULEA UR8, UR5, UR4, 0x18 ;  /* 0x0000000405087291 */ /* 0x002fe4000f8ec03f */
[----:B------:R-:W-:-:S04]  /*0810*/  UIADD3 UR4, -UR6, 0x100000, URZ ;  /* 0x0010000006047890 */ /* 0x000fc8000fffe13f */
[----:B------:R-:W-:Y:S02]  /*0820*/  USHF.L.U32 UR5, UR4, 0xb, URZ ;  /* 0x0000000b04057899 */ /* 0x000fe4000800063f */
[----:B------:R-:W-:Y:S02]  /*0830*/  USHF.L.U32 UR4, UR4, 0x1, URZ ;  /* 0x0000000104047899 */ /* 0x000fe4000800063f */
[----:B------:R-:W-:-:S04]  /*0840*/  UIADD3 UR6, -UR7, 0x100000, URZ ;  /* 0x0010000007067890 */ /* 0x000fc8000fffe13f */
[----:B------:R-:W-:Y:S02]  /*0850*/  USHF.L.U32 UR7, UR6, 0xb, URZ ;  /* 0x0000000b06077899 */ /* 0x000fe4000800063f */
[----:B------:R-:W-:Y:S01]  /*0860*/  USHF.L.U32 UR6, UR6, 0x1, URZ ;  /* 0x0000000106067899 */ /* 0x000fe2000800063f */
[----:B------:R-:W1:Y:S03]  /*0870*/  FENCE.VIEW.ASYNC.S ;  /* 0x00000000000073c6 */ /* 0x000e660000000000 */
[----:B-1----:R1:W2:Y:S08]  /*0880*/  SYNCS.EXCH.64 URZ, [UR8+0x80], UR4 ;  /* 0x00008004083f75b2 */ /* 0x0022b00008000100 */
[----:B------:R1:W3:Y:S01]  /*0890*/  SYNCS.EXCH.64 URZ, [UR8+0x98], UR6 ;  /* 0x00009806083f75b2 */ /* 0x0002e20008000100 */
[----:B------:R1:W1:Y:S01]  /*08a0*/  SYNCS.EXCH.64 URZ, [UR8+0x88], UR4 ;  /* 0x00008804083f75b2 */ /* 0x0002620008000100 */
[----:B------:R1:W1:Y:S01]  /*08b0*/  SYNCS.EXCH.64 URZ, [UR8+0xa0], UR6 ;  /* 0x0000a006083f75b2 */ /* 0x0002620008000100 */
[----:B------:R1:W1:Y:S01]  /*08c0*/  SYNCS.EXCH.64 URZ, [UR8+0x90], UR4 ;  /* 0x00009004083f75b2 */ /* 0x0002620008000100 */
[----:B------:R1:W1:Y:S01]  /*08d0*/  SYNCS.EXCH.64 URZ, [UR8+0xa8], UR6 ;  /* 0x0000a806083f75b2 */ /* 0x0002620008000100 */
[----:B------:R-:W-:Y:S01]  /*08e0*/  NOP ;  /* 0x0000000000007918 */ /* 0x000fe20000000000 */
.L_x_8:
[----:B------:R-:W-:Y:S01]  /*08f0*/  IMAD.IADD R10, R18, 0x1, -R9 ;  /* 0x00000001120a7824 */ /* 0x000fe200078e0a09 */
[----:B------:R-:W5:Y:S01]  /*0900*/  SHFL.IDX PT, R14, R7, RZ, 0x1f ;  /* 0x00001fff070e7589 */ /* 0x000f6200000e0000 */
[----:B------:R-:W-:Y:S02]  /*0910*/  SHF.R.S32.HI R13, RZ, 0x1f, R2 ;  /* 0x0000001fff0d7819 */ /* 0x000fe40000011402 */
[----:B------:R-:W-:Y:S01]  /*0920*/  ELECT P1, URZ, PT ;  /* 0x00000000003f782f */ /* 0x000fe20003820000 */
[----:B------:R-:W4:Y:S01]  /*0930*/  F2I.U32.TRUNC.NTZ R15, R15 ;  /* 0x0000000f000f7305 */ /* 0x000f22000020f000 */
[----:B------:R-:W-:Y:S01]  /*0940*/  SHF.R.S32.HI R9, RZ, 0x1f, R10 ;  /* 0x0000001fff097819 */ /* 0x000fe2000001140a */
[----:B-1----:R-:W-:Y:S01]  /*0950*/  UMOV UR4, 0x20 ;  /* 0x0000002000047882 */ /* 0x002fe20000000000 */
[----:B------:R-:W-:Y:S01]  /*0960*/  LEA.HI R13, R13, R2, RZ, 0x2 ;  /* 0x000000020d0d7211 */ /* 0x000fe200078f10ff */
[----:B------:R-:W-:Y:S01]  /*0970*/  IMAD.MOV.U32 R57, RZ, RZ, 0x1 ;  /* 0x00000001ff397424 */ /* 0x000fe200078e00ff */
[----:B------:R-:W-:Y:S01]  /*0980*/  LEA.HI R9, R9, R10, RZ, 0x3 ;  /* 0x0000000a09097211 */ /* 0x000fe200078f18ff */
[----:B------:R-:W-:Y:S01]  /*0990*/  NOP ;  /* 0x0000000000007918 */ /* 0x000fe20000000000 */
[----:B------:R-:W-:-:S02]  /*09a0*/  LOP3.LUT R13, R13, 0x3ffffffc, RZ, 0xc0, !PT ;  /* 0x3ffffffc0d0d7812 */ /* 0x000fc400078ec0ff */
[--C-:B------:R-:W-:Y:S02]  /*09b0*/  SHF.R.S32.HI R11, RZ, 0x3, R9.reuse ;  /* 0x00000003ff0b7819 */ /* 0x100fe40000011409 */
[----:B------:R-:W-:Y:S01]  /*09c0*/  SHF.R.S32.HI R12, RZ, 0x1f, R9 ;  /* 0x0000001fff0c7819 */ /* 0x000fe20000011409 */
[----:B------:R-:W-:Y:S01]  /*09d0*/  IMAD.IADD R13, R2, 0x1, -R13 ;  /* 0x00000001020d7824 */ /* 0x000fe200078e0a0d */
[----:B------:R-:W1:Y:S01]  /*09e0*/  LDC R9, c[0x0][0x148] ;  /* 0x00005200ff097b82 */ /* 0x000e620000000800 */
[----:B------:R-:W-:Y:S01]  /*09f0*/  ISETP.NE.AND P4, PT, R0, RZ, PT ;  /* 0x000000ff0000720c */ /* 0x000fe20003f85270 */
[----:B----4-:R-:W-:Y:S01]  /*0a00*/  IMAD.MOV R24, RZ, RZ, -R15 ;  /* 0x000000ffff187224 */ /* 0x010fe200078e0a0f */
[----:B------:R-:W-:Y:S02]  /*0a10*/  LEA.HI R12, R12, R11, RZ, 0x2 ;  /* 0x0000000b0c0c7211 */ /* 0x000fe400078f10ff */
[----:B------:R-:W-:Y:S02]  /*0a20*/  ISETP.EQ.OR P2, PT, R0, 0x3, !P4 ;  /* 0x000000030000780c */ /* 0x000fe40006742670 */
[----:B------:R-:W-:-:S02]  /*0a30*/  LOP3.LUT R12, R12, 0xfffffffc, RZ, 0xc0, !PT ;  /* 0xfffffffc0c0c7812 */ /* 0x000fc400078ec0ff */
[----:B-----5:R-:W-:Y:S02]  /*0a40*/  ISETP.NE.OR P1, PT, R14, RZ, !P1 ;  /* 0x000000ff0e00720c */ /* 0x020fe40004f25670 */
[----:B------:R-:W-:Y:S01]  /*0a50*/  ISETP.EQ.AND P2, PT, R8, RZ, P2 ;  /* 0x000000ff0800720c */ /* 0x000fe20001742270 */
[----:B------:R-:W-:-:S03]  /*0a60*/  IMAD.IADD R12, R11, 0x1, -R12 ;  /* 0x000000010b0c7824 */ /* 0x000fc600078e0a0c */
[----:B------:R-:W-:Y:S01]  /*0a70*/  SEL R22, RZ, 0x1, !P2 ;  /* 0x00000001ff167807 */ /* 0x000fe20005000000 */
[----:B------:R-:W-:-:S05]  /*0a80*/  IMAD R12, R13, 0x4, R12 ;  /* 0x000000040d0c7824 */ /* 0x000fca00078e020c */
[----:B------:R-:W-:Y:S01]  /*0a90*/  LEA.HI R2, R12, R12, RZ, 0x1 ;  /* 0x0000000c0c027211 */ /* 0x000fe200078f08ff */
[----:B------:R-:W-:Y:S01]  /*0aa0*/  VOTEU.ALL UP0, P1 ;  /* 0x00000000003f7886 */ /* 0x000fe20000800000 */
[----:B------:R-:W-:Y:S02]  /*0ab0*/  VOTEU.ALL UP1, P1 ;  /* 0x00000000003f7886 */ /* 0x000fe40000820000 */
[----:B------:R-:W-:Y:S02]  /*0ac0*/  LOP3.LUT R11, R2, 0xfffffffe, RZ, 0xc0, !PT ;  /* 0xfffffffe020b7812 */ /* 0x000fe400078ec0ff */
[----:B------:R-:W4:Y:S01]  /*0ad0*/  @!UP0 S2UR UR7, SR_CgaCtaId ;  /* 0x00000000000789c3 */ /* 0x000f220000008800 */
[----:B------:R-:W-:Y:S01]  /*0ae0*/  @!UP0 UMOV UR6, 0x400 ;  /* 0x0000040000068882 */ /* 0x000fe20000000000 */
[----:B------:R-:W-:-:S04]  /*0af0*/  @!UP0 UIADD3 UR4, -UR4, 0x100000, URZ ;  /* 0x0010000004048890 */ /* 0x000fc8000fffe13f */
[----:B------:R-:W-:Y:S02]  /*0b00*/  @!UP0 USHF.L.U32 UR5, UR4, 0xb, URZ ;  /* 0x0000000b04058899 */ /* 0x000fe4000800063f */
[----:B------:R-:W-:Y:S01]  /*0b10*/  @!UP0 USHF.L.U32 UR4, UR4, 0x1, URZ ;  /* 0x0000000104048899 */ /* 0x000fe2000800063f */
[C---:B------:R-:W-:Y:S02]  /*0b20*/  IMAD.IADD R2, R12.reuse, 0x1, -R11 ;  /* 0x000000010c027824 */ /* 0x040fe400078e0a0b */
[----:B------:R-:W-:-:S03]  /*0b30*/  IMAD.SHL.U32 R11, R12, 0x4, RZ ;  /* 0x000000040c0b7824 */ /* 0x000fc600078e00ff */
[----:B------:R-:W-:Y:S02]  /*0b40*/  ISETP.NE.AND P5, PT, R2, R3, PT ;  /* 0x000000030200720c */ /* 0x000fe40003fa5270 */
[----:B------:R-:W-:Y:S01]  /*0b50*/  LOP3.LUT R56, R12, 0xc, R11, 0x78, !PT ;  /* 0x0000000c0c387812 */ /* 0x000fe200078e780b */
[----:B-1----:R-:W-:Y:S01]  /*0b60*/  IMAD R11, R9, R24, R6 ;  /* 0x00000018090b7224 */ /* 0x002fe200078e0206 */
[----:B------:R-:W1:Y:S09]  /*0b70*/  LDC R12, c[0x0][0x140] ;  /* 0x00005000ff0c7b82 */ /* 0x000e720000000800 */
[----:B------:R-:W-:Y:S01]  /*0b80*/  @P5 LEA.HI R2, R56, R56, RZ, 0x1 ;  /* 0x0000003838025211 */ /* 0x000fe200078f08ff */
[----:B----4-:R-:W-:-:S03]  /*0b90*/  @!UP0 ULEA UR6, UR7, UR6, 0x18 ;  /* 0x0000000607068291 */ /* 0x010fc6000f8ec03f */
[----:B------:R-:W-:Y:S01]  /*0ba0*/  @P5 SHF.R.S32.HI R2, RZ, 0x1, R2 ;  /* 0x00000001ff025819 */ /* 0x000fe20000011402 */
[----:B------:R-:W-:Y:S01]  /*0bb0*/  VOTEU.ALL UP0, P1 ;  /* 0x00000000003f7886 */ /* 0x000fe20000800000 */
[----:B------:R-:W-:Y:S02]  /*0bc0*/  LOP3.LUT P1, RZ, R10, 0x7, RZ, 0xc0, !PT ;  /* 0x000000070aff7812 */ /* 0x000fe4000782c0ff */
[----:B------:R-:W-:Y:S02]  /*0bd0*/  @P5 ISETP.NE.AND P6, PT, R2, R11, PT ;  /* 0x0000000b0200520c */ /* 0x000fe40003fc5270 */
[----:B------:R-:W-:Y:S02]  /*0be0*/  ISETP.LT.U32.AND P1, PT, R56, 0x2, !P1 ;  /* 0x000000023800780c */ /* 0x000fe40004f21070 */
[----:B------:R-:W-:Y:S02]  /*0bf0*/  @P5 SEL R57, RZ, 0x1, P6 ;  /* 0x00000001ff395807 */ /* 0x000fe40003000000 */
[C---:B------:R-:W-:Y:S01]  /*0c00*/  ISETP.NE.AND P5, PT, R8.reuse, RZ, PT ;  /* 0x000000ff0800720c */ /* 0x040fe20003fa5270 */
[----:B------:R-:W-:Y:S01]  /*0c10*/  VIADD R8, R8, 0xffffffff ;  /* 0xffffffff08087836 */ /* 0x000fe20000000000 */
[----:B-1----:R-:W-:Y:S01]  /*0c20*/  ISETP.EQ.U32.AND P2, PT, R12, 0x1, PT ;  /* 0x000000010c00780c */ /* 0x002fe20003f42070 */
[----:B------:R-:W1:Y:S02]  /*0c30*/  FENCE.VIEW.ASYNC.S ;  /* 0x00000000000073c6 */ /* 0x000e640000000000 */
[----:B-1----:R1:W4:Y:S01]  /*0c40*/  @!UP0 SYNCS.EXCH.64 URZ, [UR6+0xb0], UR4 ;  /* 0x0000b004063f85b2 */ /* 0x0023220008000100 */
[----:B------:R-:W-:-:S02]  /*0c50*/  ISETP.EQ.AND P6, PT, R0, 0x2, !P5 ;  /* 0x000000020000780c */ /* 0x000fc40006fc2270 */
[----:B------:R-:W-:Y:S02]  /*0c60*/  SEL R2, RZ, 0x1, !P1 ;  /* 0x00000001ff027807 */ /* 0x000fe40004800000 */
[----:B------:R-:W-:Y:S02]  /*0c70*/  ISETP.GE.U32.AND P1, PT, R8, 0x2, PT ;  /* 0x000000020800780c */ /* 0x000fe40003f26070 */
[----:B------:R-:W-:Y:S02]  /*0c80*/  SEL R19, RZ, 0x1, !P6 ;  /* 0x00000001ff137807 */ /* 0x000fe40007000000 */
[----:B------:R-:W-:Y:S02]  /*0c90*/  LOP3.LUT R57, R57, R2, RZ, 0xc0, !PT ;  /* 0x0000000239397212 */ /* 0x000fe400078ec0ff */
[----:B------:R-:W-:Y:S02]  /*0ca0*/  SEL R19, R19, 0x2, P1 ;  /* 0x0000000213137807 */ /* 0x000fe40000800000 */
[----:B------:R-:W-:Y:S01]  /*0cb0*/  SEL R22, R22, 0x2, P1 ;  /* 0x0000000216167807 */ /* 0x000fe20000800000 */
[----:B------:R1:W1:Y:S01]  /*0cc0*/  @!UP1 SYNCS.EXCH.64 URZ, [UR6+0xb8], UR4 ;  /* 0x0000b804063f95b2 */ /* 0x0002620008000100 */
[----:B------:R-:W-:Y:S01]  /*0cd0*/  NOP ;  /* 0x0000000000007918 */ /* 0x000fe20000000000 */
[----:B------:R-:W-:Y:S05]  /*0ce0*/  @!P2 BRA `(.L_x_9) ;  /* 0x000000000008a947 */ /* 0x000fea0003800000 */
[----:B-1234-:R-:W-:Y:S01]  /*0cf0*/  UCGABAR_ARV ;  /* 0x00000000000079c7 */ /* 0x01efe20008000000 */
[----:B------:R-:W-:Y:S05]  /*0d00*/  BRA `(.L_x_10) ;  /* 0x0000000000047947 */ /* 0x000fea0003800000 */
.L_x_9:
[----:B-1234-:R-:W-:Y:S01]  /*0d10*/  NOP ;  /* 0x0000000000007918 */ /* 0x01efe20000000000 */
.L_x_10:
[----:B------:R-:W1:Y:S01]  /*0d20*/  LDC R2, c[0x0][0x904] ;  /* 0x00024100ff027b82 */ /* 0x000e620000000800 */
[----:B------:R-:W-:Y:S02]  /*0d30*/  IMAD.U32 R10, RZ, RZ, UR9 ;  /* 0x00000009ff0a7e24 */ /* 0x000fe4000f8e00ff */
[----:B------:R-:W-:Y:S01]  /*0d40*/  IMAD.MOV.U32 R11, RZ, RZ, RZ ;  /* 0x000000ffff0b7224 */ /* 0x000fe200078e00ff */
[----:B-1----:R-:W-:-:S04]  /*0d50*/  ISETP.NE.AND P1, PT, R2, 0x1, PT ;  /* 0x000000010200780c */ /* 0x002fc80003f25270 */
[----:B------:R-:W-:-:S09]  /*0d60*/  P2R R7, PR, RZ, 0x2 ;  /* 0x00000002ff077803 */ /* 0x000fd20000000000 */
[----:B------:R-:W1:Y:S01]  /*0d70*/  @P1 LDC R17, c[0x0][0x10] ;  /* 0x00000400ff111b82 */ /* 0x000e620000000800 */
[----:B------:R-:W-:Y:S02]  /*0d80*/  @P1 IMAD.MOV.U32 R7, RZ, RZ, RZ ;  /* 0x000000ffff071224 */ /* 0x000fe400078e00ff */
[----:B------:R-:W-:-:S05]  /*0d90*/  @P1 IMAD.MOV.U32 R15, RZ, RZ, RZ ;  /* 0x000000ffff0f1224 */ /* 0x000fca00078e00ff */
[----:B------:R-:W2:Y:S01]  /*0da0*/  @!P1 LDC R13, c[0x0][0xc] ;  /* 0x00000300ff0d9b82 */ /* 0x000ea20000000800 */
[----:B------:R-:W-:Y:S01]  /*0db0*/  ULDC UR4, c[0x0][0xc] ;  /* 0x0000030000047ab9 */ /* 0x000fe20000000800 */
[----:B------:R-:W-:Y:S01]  /*0dc0*/  ULDC UR5, c[0x0][0x10] ;  /* 0x0000040000057ab9 */ /* 0x000fe20000000800 */
[----:B------:R-:W-:Y:S01]  /*0dd0*/  ULDC UR6, c[0x0][0x14] ;  /* 0x0000050000067ab9 */ /* 0x000fe20000000800 */
[----:B------:R-:W-:-:S04]  /*0de0*/  UIMAD.WIDE.U32 UR4, UR4, UR5, URZ ;  /* 0x00000005040472a5 */ /* 0x000fc8000f8e003f */
[----:B------:R-:W-:Y:S02]  /*0df0*/  UIMAD.WIDE.U32 UR36, UR4, UR6, URZ ;  /* 0x00000006042472a5 */ /* 0x000fe4000f8e003f */
[----:B------:R-:W-:-:S04]  /*0e00*/  UIMAD UR42, UR5, UR6, URZ ;  /* 0x00000006052a72a4 */ /* 0x000fc8000f8e023f */
[----:B------:R-:W-:Y:S01]  /*0e10*/  UIADD3 UR42, UR37, UR42, URZ ;  /* 0x0000002a252a7290 */ /* 0x000fe2000fffe03f */
[----:B-1----:R-:W-:-:S04]  /*0e20*/  @P1 IMAD.WIDE.U32 R16, R17, UR9, R6 ;  /* 0x0000000911101c25 */ /* 0x002fc8000f8e0006 */
[----:B------:R-:W-:Y:S02]  /*0e30*/  @P1 IMAD.IADD R17, R17, 0x1, R15 ;  /* 0x0000000111111824 */ /* 0x000fe400078e020f */
[----:B--2---:R-:W-:-:S04]  /*0e40*/  @!P1 IMAD.WIDE.U32 R10, R6, R13, R10 ;  /* 0x0000000d060a9225 */ /* 0x004fc800078e000a */
[----:B------:R-:W-:Y:S02]  /*0e50*/  @!P1 IMAD.MOV.U32 R16, RZ, RZ, R10 ;  /* 0x000000ffff109224 */ /* 0x000fe400078e000a */
[----:B------:R-:W-:Y:S01]  /*0e60*/  @!P1 IMAD.MOV.U32 R17, RZ, RZ, R11 ;  /* 0x000000ffff119224 */ /* 0x000fe200078e000b */
[----:B------:R-:W-:Y:S06]  /*0e70*/  @!P2 BRA `(.L_x_11) ;  /* 0x00000000000ca947 */ /* 0x000fec0003800000 */
[----:B------:R-:W-:Y:S01]  /*0e80*/  UCGABAR_WAIT ;  /* 0x0000000000007dc7 */ /* 0x000fe20008000000 */
[----:B------:R-:W-:Y:S01]  /*0e90*/  CCTL.IVALL ;  /* 0x00000000ff00798f */ /* 0x000fe20002000000 */
[----:B------:R-:W-:Y:S05]  /*0ea0*/  BRA `(.L_x_12) ;  /* 0x0000000000047947 */ /* 0x000fea0003800000 */
.L_x_11:
[----:B------:R-:W-:Y:S06]  /*0eb0*/  BAR.SYNC.DEFER_BLOCKING 0x0 ;  /* 0x0000000000007b1d */ /* 0x000fec0000010000 */
.L_x_12:
[----:B------:R-:W1:Y:S01]  /*0ec0*/  S2UR UR41, SR_CgaCtaId ;  /* 0x00000000002979c3 */ /* 0x000e620000008800 */
[----:B------:R-:W-:Y:S04]  /*0ed0*/  BSSY B6, `(.L_x_13) ;  /* 0x00005e7000067945 */ /* 0x000fe80003800000 */
[----:B------:R-:W-:Y:S05]  /*0ee0*/  @!P5 BRA `(.L_x_14) ;  /* 0x000000340070d947 */ /* 0x000fea0003800000 */
[----:B------:R-:W-:-:S13]  /*0ef0*/  ISETP.GT.U32.AND P0, PT, R8, 0x1, PT ;  /* 0x000000010800780c */ /* 0x000fda0003f04070 */
[----:B------:R-:W-:Y:S05]  /*0f00*/  @P0 BRA `(.L_x_15) ;  /* 0x0000005c008c0947 */ /* 0x000fea0003800000 */
[----:B------:R-:W-:Y:S01]  /*0f10*/  ULDC.64 UR4, c[0x0][0x8f8] ;  /* 0x00023e0000047ab9 */ /* 0x000fe20000000a00 */
[----:B------:R-:W-:Y:S01]  /*0f20*/  UMOV UR47, 0xffffffff ;  /* 0xffffffff002f7882 */ /* 0x000fe20000000000 */
[----:B------:R-:W-:Y:S01]  /*0f30*/  ISETP.GE.U32.AND P0, PT, R16, UR4, PT ;  /* 0x0000000410007c0c */ /* 0x000fe2000bf06070 */
[----:B------:R-:W-:Y:S01]  /*0f40*/  IMAD.MOV.U32 R23, RZ, RZ, -0x1 ;  /* 0xffffffffff177424 */ /* 0x000fe200078e00ff */
[----:B------:R-:W-:Y:S01]  /*0f50*/  PRMT R58, RZ, 0x7610, R58 ;  /* 0x00007610ff3a7816 */ /* 0x000fe2000000003a */
[----:B------:R-:W-:Y:S01]  /*0f60*/  IMAD.MOV.U32 R62, RZ, RZ, -0x1 ;  /* 0xffffffffff3e7424 */ /* 0x000fe200078e00ff */
[----:B------:R-:W-:Y:S02]  /*0f70*/  ISETP.GE.U32.AND.EX P0, PT, R17, UR5, PT, P0 ;  /* 0x0000000511007c0c */ /* 0x000fe4000bf06100 */
[----:B------:R-:W-:-:S11]  /*0f80*/  PRMT R0, RZ, 0x7610, R0 ;  /* 0x00007610ff007816 */ /* 0x000fd60000000000 */
[----:B------:R-:W-:Y:S05]  /*0f90*/  @P0 BRA `(.L_x_16) ;  /* 0x00000004002c0947 */ /* 0x000fea0003800000 */
[----:B------:R-:W2:Y:S01]  /*0fa0*/  LDC.64 R20, c[0x0][0x8d0] ;  /* 0x00023400ff147b82 */ /* 0x000ea20000000a00 */
[----:B------:R-:W-:Y:S02]  /*0fb0*/  IMAD.MOV.U32 R4, RZ, RZ, R16 ;  /* 0x000000ffff047224 */ /* 0x000fe400078e0010 */
[----:B------:R-:W-:-:S05]  /*0fc0*/  IMAD.MOV.U32 R5, RZ, RZ, R17 ;  /* 0x000000ffff057224 */ /* 0x000fca00078e0011 */
[----:B------:R-:W3:Y:S08]  /*0fd0*/  LDC R0, c[0x0][0x8d8] ;  /* 0x00023600ff007b82 */ /* 0x000ef00000000800 */
[----:B------:R-:W4:Y:S01]  /*0fe0*/  LDC.64 R26, c[0x0][0x8c8] ;  /* 0x00023200ff1a7b82 */ /* 0x000f220000000a00 */
[----:B--2---:R-:W-:-:S04]  /*0ff0*/  ISETP.NE.U32.AND P0, PT, R20, RZ, PT ;  /* 0x000000ff1400720c */ /* 0x004fc80003f05070 */
[----:B------:R-:W-:-:S13]  /*1000*/  ISETP.NE.AND.EX P0, PT, R21, RZ, PT, P0 ;  /* 0x000000ff1500720c */ /* 0x000fda0003f05300 */
[----:B---34-:R-:W-:Y:S05]  /*1010*/  @!P0 BRA `(.L_x_17) ;  /* 0x0000000000288947 */ /* 0x018fea0003800000 */
[----:B------:R-:W2:Y:S02]  /*1020*/  LDC R13, c[0x0][0x8dc] ;  /* 0x00023700ff0d7b82 */ /* 0x000ea40000000800 */
[----:B--2---:R-:W-:-:S05]  /*1030*/  IADD3 R13, P0, R16, R13, RZ ;  /* 0x0000000d100d7210 */ /* 0x004fca0007f1e0ff */
[----:B------:R-:W-:-:S04]  /*1040*/  IMAD.X R15, RZ, RZ, R17, P0 ;  /* 0x000000ffff0f7224 */ /* 0x000fc800000e0611 */
[----:B------:R-:W-:-:S04]  /*1050*/  IMAD.WIDE.U32 R4, R15, R20, RZ ;  /* 0x000000140f047225 */ /* 0x000fc800078e00ff */
[----:B------:R-:W-:-:S04]  /*1060*/  IMAD.WIDE.U32 R10, P0, R13, R21, R4 ;  /* 0x000000150d0a7225 */ /* 0x000fc80007800004 */
[----:B------:R-:W-:-:S04]  /*1070*/  IMAD.WIDE.U32 R4, R13, R20, RZ ;  /* 0x000000140d047225 */ /* 0x000fc800078e00ff */
[----:B------:R-:W-:Y:S01]  /*1080*/  IMAD.X R13, RZ, RZ, RZ, P0 ;  /* 0x000000ffff0d7224 */ /* 0x000fe200000e06ff */
[----:B------:R-:W-:Y:S01]  /*1090*/  IADD3 RZ, P0, R5, R10, RZ ;  /* 0x0000000a05ff7210 */ /* 0x000fe20007f1e0ff */
[----:B------:R-:W-:-:S04]  /*10a0*/  IMAD.MOV.U32 R12, RZ, RZ, R11 ;  /* 0x000000ffff0c7224 */ /* 0x000fc800078e000b */
[----:B------:R-:W-:-:S08]  /*10b0*/  IMAD.WIDE.U32.X R4, R15, R21, R12, P0 ;  /* 0x000000150f047225 */ /* 0x000fd000000e040c */
.L_x_17:
[----:B------:R-:W2:Y:S01]  /*10c0*/  LDC.64 R28, c[0x0][0x8e8] ;  /* 0x00023a00ff1c7b82 */ /* 0x000ea20000000a00 */
[-CC-:B------:R-:W-:Y:S01]  /*10d0*/  SHF.R.U64 R25, R4, R0.reuse, R5.reuse ;  /* 0x0000000004197219 */ /* 0x180fe20000001205 */
[----:B------:R-:W-:Y:S01]  /*10e0*/  IMAD.MOV.U32 R30, RZ, RZ, 0x1 ;  /* 0x00000001ff1e7424 */ /* 0x000fe200078e00ff */
[----:B------:R-:W-:Y:S02]  /*10f0*/  SHF.R.U32.HI R0, RZ, R0, R5 ;  /* 0x00000000ff007219 */ /* 0x000fe40000011605 */
[----:B------:R-:W-:-:S03]  /*1100*/  IADD3 R7, P0, RZ, -R25, RZ ;  /* 0x80000019ff077210 */ /* 0x000fc60007f1e0ff */
[----:B------:R-:W3:Y:S02]  /*1110*/  LDC R8, c[0x0][0x8c0] ;  /* 0x00023000ff087b82 */ /* 0x000ee40000000800 */
[----:B------:R-:W-:-:S04]  /*1120*/  IMAD.X R5, RZ, RZ, ~R0, P0 ;  /* 0x000000ffff057224 */ /* 0x000fc800000e0e00 */
[-C--:B------:R-:W-:Y:S02]  /*1130*/  IMAD R0, R5, R26.reuse, RZ ;  /* 0x0000001a05007224 */ /* 0x080fe400078e02ff */
[----:B------:R-:W4:Y:S01]  /*1140*/  LDC R11, c[0x0][0x8b0] ;  /* 0x00022c00ff0b7b82 */ /* 0x000f220000000800 */
[----:B------:R-:W-:-:S04]  /*1150*/  IMAD.WIDE.U32 R4, R7, R26, R16 ;  /* 0x0000001a07047225 */ /* 0x000fc800078e0010 */
[----:B------:R-:W-:Y:S02]  /*1160*/  IMAD R7, R7, R27, R0 ;  /* 0x0000001b07077224 */ /* 0x000fe400078e0200 */
[----:B------:R-:W-:Y:S01]  /*1170*/  IMAD.MOV.U32 R0, RZ, RZ, -0x1 ;  /* 0xffffffffff007424 */ /* 0x000fe200078e00ff */
[----:B------:R-:W5:Y:S01]  /*1180*/  LDC R21, c[0x0][0x900] ;  /* 0x00024000ff157b82 */ /* 0x000f620000000800 */
[----:B------:R-:W-:Y:S01]  /*1190*/  IMAD.IADD R5, R5, 0x1, R7 ;  /* 0x0000000105057824 */ /* 0x000fe200078e0207 */
[----:B--2---:R-:W-:Y:S01]  /*11a0*/  ISETP.NE.U32.AND P0, PT, R28, RZ, PT ;  /* 0x000000ff1c00720c */ /* 0x004fe20003f05070 */
[----:B------:R-:W-:-:S03]  /*11b0*/  IMAD R26, R9, R24, R6 ;  /* 0x00000018091a7224 */ /* 0x000fc600078e0206 */
[----:B------:R-:W-:Y:S02]  /*11c0*/  ISETP.NE.AND.EX P0, PT, R29, RZ, PT, P0 ;  /* 0x000000ff1d00720c */ /* 0x000fe40003f05300 */
[----:B------:R-:W2:Y:S01]  /*11d0*/  LDC R15, c[0x0][0x8a8] ;  /* 0x00022a00ff0f7b82 */ /* 0x000ea20000000800 */
[-CC-:B---3--:R-:W-:Y:S02]  /*11e0*/  SHF.R.U64 R13, R4, R8.reuse, R5.reuse ;  /* 0x00000008040d7219 */ /* 0x188fe40000001205 */
[----:B------:R-:W-:-:S05]  /*11f0*/  SHF.R.U32.HI R4, RZ, R8, R5 ;  /* 0x00000008ff047219 */ /* 0x000fca0000011605 */
[----:B------:R-:W3:Y:S01]  /*1200*/  LDC R12, c[0x0][0x8f0] ;  /* 0x00023c00ff0c7b82 */ /* 0x000ee20000000800 */
[-CC-:B----4-:R-:W-:Y:S02]  /*1210*/  SHF.R.U64 R23, R13, R11.reuse, R4.reuse ;  /* 0x0000000b0d177219 */ /* 0x190fe40000001204 */
[----:B------:R-:W-:-:S05]  /*1220*/  SHF.R.U32.HI R4, RZ, R11, R4 ;  /* 0x0000000bff047219 */ /* 0x000fca0000011604 */
[----:B------:R-:W4:Y:S01]  /*1230*/  LDC R14, c[0x0][0x8e0] ;  /* 0x00023800ff0e7b82 */ /* 0x000f220000000800 */
[-CC-:B-----5:R-:W-:Y:S02]  /*1240*/  SHF.R.U64 R24, R23, R21.reuse, R4.reuse ;  /* 0x0000001517187219 */ /* 0x1a0fe40000001204 */
[-C--:B------:R-:W-:Y:S02]  /*1250*/  SHF.L.U32 R0, R0, R21.reuse, RZ ;  /* 0x0000001500007219 */ /* 0x080fe400000006ff */
[----:B------:R-:W-:Y:S01]  /*1260*/  SHF.R.U32.HI R5, RZ, R21, R4 ;  /* 0x00000015ff057219 */ /* 0x000fe20000011604 */
[----:B------:R-:W-:Y:S01]  /*1270*/  IMAD.MOV.U32 R4, RZ, RZ, R24 ;  /* 0x000000ffff047224 */ /* 0x000fe200078e0018 */
[----:B------:R-:W-:Y:S01]  /*1280*/  LOP3.LUT R10, RZ, R0, RZ, 0x33, !PT ;  /* 0x00000000ff0a7212 */ /* 0x000fe200078e33ff */
[----:B------:R-:W1:Y:S01]  /*1290*/  LDC R20, c[0x0][0x8b8] ;  /* 0x00022e00ff147b82 */ /* 0x000e620000000800 */
[----:B------:R-:W-:Y:S05]  /*12a0*/  @!P0 BRA `(.L_x_18) ;  /* 0x0000000000288947 */ /* 0x000fea0003800000 */
[----:B------:R-:W5:Y:S02]  /*12b0*/  LDC R9, c[0x0][0x8f4] ;  /* 0x00023d00ff097b82 */ /* 0x000f640000000800 */
[----:B-----5:R-:W-:-:S05]  /*12c0*/  IADD3 R9, P0, R24, R9, RZ ;  /* 0x0000000918097210 */ /* 0x020fca0007f1e0ff */
        /* <DEDUP_REMOVED lines=8> */
.L_x_18:
[----:B---3--:R-:W-:Y:S01]  /*1350*/  SHF.R.U64 R4, R4, R12, R5 ;  /* 0x0000000c04047219 */ /* 0x008fe20000001205 */
[----:B--2---:R-:W-:Y:S01]  /*1360*/  VIADD R6, R15, 0xffffffff ;  /* 0xffffffff0f067836 */ /* 0x004fe20000000000 */
[----:B------:R-:W-:Y:S02]  /*1370*/  SHF.L.U32 R0, R30, R21, RZ ;  /* 0x000000151e007219 */ /* 0x000fe400000006ff */
[----:B------:R-:W-:Y:S01]  /*1380*/  LOP3.LUT R5, R23, R10, RZ, 0xc0, !PT ;  /* 0x0000000a17057212 */ /* 0x000fe200078ec0ff */
[----:B------:R-:W-:Y:S01]  /*1390*/  IMAD.MOV R7, RZ, RZ, -R4 ;  /* 0x000000ffff077224 */ /* 0x000fe200078e0a04 */
[----:B------:R-:W-:Y:S02]  /*13a0*/  SEL R3, R3, R26, !P1 ;  /* 0x0000001a03037207 */ /* 0x000fe40004800000 */
[----:B------:R-:W-:Y:S01]  /*13b0*/  LOP3.LUT R6, R13, R6, RZ, 0xc0, !PT ;  /* 0x000000060d067212 */ /* 0x000fe200078ec0ff */
[----:B------:R-:W-:Y:S01]  /*13c0*/  IMAD R4, R0, R4, R5 ;  /* 0x0000000400047224 */ /* 0x000fe200078e0205 */
[----:B------:R-:W-:Y:S01]  /*13d0*/  R2UR UR47, R25 ;  /* 0x00000000192f72ca */ /* 0x000fe200000e0000 */
[----:B----4-:R-:W-:-:S02]  /*13e0*/  IMAD R0, R7, R14, R24 ;  /* 0x0000000e07007224 */ /* 0x010fc400078e0218 */
[----:B-1----:R-:W-:Y:S02]  /*13f0*/  IMAD R3, R4, R20, R3 ;  /* 0x0000001404037224 */ /* 0x002fe400078e0203 */
[----:B------:R-:W-:Y:S02]  /*1400*/  IMAD R0, R0, R15, R6 ;  /* 0x0000000f00007224 */ /* 0x000fe400078e0206 */
[----:B------:R-:W-:-:S03]  /*1410*/  IMAD.MOV.U32 R4, RZ, RZ, 0x1 ;  /* 0x00000001ff047424 */ /* 0x000fc600078e00ff */
[----:B------:R-:W-:Y:S02]  /*1420*/  SEL R62, R0, R3, !P1 ;  /* 0x00000003003e7207 */ /* 0x000fe40004800000 */
[----:B------:R-:W-:Y:S02]  /*1430*/  SEL R23, R3, R0, !P1 ;  /* 0x0000000003177207 */ /* 0x000fe40004800000 */
[----:B------:R-:W-:-:S07]  /*1440*/  PRMT R0, R4, 0x7610, R0 ;  /* 0x0000761004007816 */ /* 0x000fce0000000000 */
.L_x_16:
[----:B------:R-:W-:-:S08]  /*1450*/  NOP ;  /* 0x0000000000007918 */ /* 0x000fd00000000000 */
[----:B------:R-:W2:Y:S02]  /*1460*/  USETMAXREG.TRY_ALLOC.CTAPOOL UP0, 0xe8 ;  /* 0x000000e8000079c8 */ /* 0x000ea40008000600 */
[----:B--2---:R-:W-:-:S13]  /*1470*/  PLOP3.LUT P0, PT, PT, PT, UP0, 0x80, 0x0 ;  /* 0x000000000000781c */ /* 0x004fda0003f0f008 */
[----:B------:R-:W-:Y:S05]  /*1480*/  @!P0 BRA `(.L_x_16) ;  /* 0xfffffffc00f08947 */ /* 0x000fea000383ffff */
[----:B------:R-:W-:Y:S02]  /*1490*/  ULDC.64 UR4, c[0x0][0x590] ;  /* 0x0001640000047ab9 */ /* 0x000fe40000000a00 */
[----:B------:R-:W-:Y:S02]  /*14a0*/  IMAD.U32 R69, RZ, RZ, UR4 ;  /* 0x00000004ff457e24 */ /* 0x000fe4000f8e00ff */
[----:B------:R-:W-:-:S03]  /*14b0*/  IMAD.U32 R71, RZ, RZ, UR5 ;  /* 0x00000005ff477e24 */ /* 0x000fc6000f8e00ff */
[----:B------:R-:W-:-:S04]  /*14c0*/  ISETP.NE.U32.AND P1, PT, R69, RZ, PT ;  /* 0x000000ff4500720c */ /* 0x000fc80003f25070 */
[----:B------:R-:W-:-:S13]  /*14d0*/  ISETP.NE.AND.EX P0, PT, R71, RZ, PT, P1 ;  /* 0x000000ff4700720c */ /* 0x000fda0003f05310 */
[----:B------:R-:W-:Y:S05]  /*14e0*/  @P0 BRA `(.L_x_19) ;  /* 0x00000000002c0947 */ /* 0x000fea0003800000 */
[----:B------:R-:W-:Y:S02]  /*14f0*/  ULDC.64 UR4, c[0x0][0x588] ;  /* 0x0001620000047ab9 */ /* 0x000fe40000000a00 */
[----:B------:R-:W-:-:S04]  /*1500*/  ISETP.NE.U32.AND P0, PT, RZ, UR4, PT ;  /* 0x00000004ff007c0c */ /* 0x000fc8000bf05070 */
[----:B------:R-:W-:-:S13]  /*1510*/  ISETP.NE.AND.EX P0, PT, RZ, UR5, PT, P0 ;  /* 0x00000005ff007c0c */ /* 0x000fda000bf05300 */
[----:B------:R-:W-:Y:S05]  /*1520*/  @!P0 BRA `(.L_x_20) ;  /* 0x0000000000108947 */ /* 0x000fea0003800000 */
[----:B------:R-:W2:Y:S02]  /*1530*/  LDC.64 R4, c[0x0][0x588] ;  /* 0x00016200ff047b82 */ /* 0x000ea40000000a00 */
[----:B--2---:R2:W5:Y:S01]  /*1540*/  LDG.E R59, desc[UR54][R4.64] ;  /* 0x00000036043b7981 */ /* 0x004562000c1e1900 */
[----:B------:R-:W-:Y:S01]  /*1550*/  IMAD.MOV.U32 R58, RZ, RZ, 0x1 ;  /* 0x00000001ff3a7424 */ /* 0x000fe200078e00ff */
[----:B------:R-:W-:Y:S06]  /*1560*/  BRA `(.L_x_19) ;  /* 0x00000000000c7947 */ /* 0x000fec0003800000 */
.L_x_20:
[----:B------:R-:W-:Y:S01]  /*1570*/  ULDC UR4, c[0x0][0x580] ;  /* 0x0001600000047ab9 */ /* 0x000fe20000000800 */
[----:B------:R-:W-:Y:S02]  /*1580*/  IMAD.MOV.U32 R58, RZ, RZ, 0x1 ;  /* 0x00000001ff3a7424 */ /* 0x000fe400078e00ff */
[----:B------:R-:W-:-:S07]  /*1590*/  IMAD.U32 R59, RZ, RZ, UR4 ;  /* 0x00000004ff3b7e24 */ /* 0x000fce000f8e00ff */
.L_x_19:
[----:B------:R-:W-:Y:S02]  /*15a0*/  ULDC.64 UR4, c[0x0][0x5b0] ;  /* 0x00016c0000047ab9 */ /* 0x000fe40000000a00 */
[----:B------:R-:W-:-:S04]  /*15b0*/  ISETP.NE.U32.AND P0, PT, RZ, UR4, PT ;  /* 0x00000004ff007c0c */ /* 0x000fc8000bf05070 */
[----:B------:R-:W-:-:S13]  /*15c0*/  ISETP.NE.AND.EX P0, PT, RZ, UR5, PT, P0 ;  /* 0x00000005ff007c0c */ /* 0x000fda000bf05300 */
[----:B------:R-:W-:Y:S05]  /*15d0*/  @P0 BRA `(.L_x_21) ;  /* 0x0000000000240947 */ /* 0x000fea0003800000 */
[----:B------:R-:W-:Y:S02]  /*15e0*/  ULDC.64 UR4, c[0x0][0x5a8] ;  /* 0x00016a0000047ab9 */ /* 0x000fe40000000a00 */
[----:B------:R-:W-:-:S04]  /*15f0*/  ISETP.NE.U32.AND P0, PT, RZ, UR4, PT ;  /* 0x00000004ff007c0c */ /* 0x000fc8000bf05070 */
[----:B------:R-:W-:-:S13]  /*1600*/  ISETP.NE.AND.EX P0, PT, RZ, UR5, PT, P0 ;  /* 0x00000005ff007c0c */ /* 0x000fda000bf05300 */
[----:B------:R-:W-:Y:S05]  /*1610*/  @!P0 BRA `(.L_x_22) ;  /* 0x00000000000c8947 */ /* 0x000fea0003800000 */
[----:B------:R-:W3:Y:S02]  /*1620*/  LDC.64 R60, c[0x0][0x5a8] ;  /* 0x00016a00ff3c7b82 */ /* 0x000ee40000000a00 */
[----:B---3--:R3:W5:Y:S01]  /*1630*/  LDG.E R60, desc[UR54][R60.64] ;  /* 0x000000363c3c7981 */ /* 0x008762000c1e1900 */
[----:B------:R-:W-:Y:S05]  /*1640*/  BRA `(.L_x_21) ;  /* 0x0000000000087947 */ /* 0x000fea0003800000 */
.L_x_22:
[----:B------:R-:W-:Y:S02]  /*1650*/  ULDC UR4, c[0x0][0x5a0] ;  /* 0x0001680000047ab9 */ /* 0x000fe40000000800 */
[----:B------:R-:W-:-:S07]  /*1660*/  IMAD.U32 R60, RZ, RZ, UR4 ;  /* 0x00000004ff3c7e24 */ /* 0x000fce000f8e00ff */
.L_x_21:
[----:B------:R-:W-:Y:S01]  /*1670*/  LOP3.LUT P2, RZ, R0, 0xff, RZ, 0xc0, !PT ;  /* 0x000000ff00ff7812 */ /* 0x000fe2000784c0ff */
[----:B------:R-:W-:Y:S01]  /*1680*/  UMOV UR38, URZ ;  /* 0x0000003f00267c82 */ /* 0x000fe20008000000 */
[----:B------:R-:W-:-:S11]  /*1690*/  PLOP3.LUT P0, PT, PT, PT, PT, 0x80, 0x0 ;  /* 0x000000000000781c */ /* 0x000fd60003f0f070 */
[----:B------:R-:W-:Y:S05]  /*16a0*/  @!P2 BRA `(.L_x_23) ;  /* 0x0000002800e8a947 */ /* 0x000fea0003800000 */
[----:B------:R-:W-:Y:S01]  /*16b0*/  ULDC UR4, c[0x0][0x28c] ;  /* 0x0000a30000047ab9 */ /* 0x000fe20000000800 */
[----:B------:R-:W-:Y:S01]  /*16c0*/  LOP3.LUT R65, R22, 0x1, RZ, 0xfc, !PT ;  /* 0x0000000116417812 */ /* 0x000fe200078efcff */
[----:B------:R-:W-:Y:S01]  /*16d0*/  UIADD3 UR4, UR4, 0x3f, URZ ;  /* 0x0000003f04047890 */ /* 0x000fe2000fffe03f */
[----:B------:R-:W-:Y:S01]  /*16e0*/  LOP3.LUT R67, R19, 0x1, RZ, 0xfc, !PT ;  /* 0x0000000113437812 */ /* 0x000fe200078efcff */
[----:B------:R-:W-:Y:S01]  /*16f0*/  ULDC.64 UR56, c[0x0][0x198] ;  /* 0x0000660000387ab9 */ /* 0x000fe20000000a00 */
[----:B------:R-:W-:Y:S01]  /*1700*/  UMOV UR49, 0x1 ;  /* 0x0000000100317882 */ /* 0x000fe20000000000 */
[----:B------:R-:W-:Y:S01]  /*1710*/  USHF.R.S32.HI UR5, URZ, 0x1f, UR4 ;  /* 0x0000001f3f057899 */ /* 0x000fe20008011404 */
[----:B------:R-:W-:Y:S01]  /*1720*/  UMOV UR39, URZ ;  /* 0x0000003f00277c82 */ /* 0x000fe20008000000 */
[----:B------:R-:W-:Y:S02]  /*1730*/  UMOV UR40, URZ ;  /* 0x0000003f00287c82 */ /* 0x000fe40008000000 */
[----:B------:R-:W-:Y:S01]  /*1740*/  ULEA.HI UR5, UR5, UR4, URZ, 0x6 ;  /* 0x0000000405057291 */ /* 0x000fe2000f8f303f */
[----:B------:R-:W-:Y:S01]  /*1750*/  UMOV UR43, URZ ;  /* 0x0000003f002b7c82 */ /* 0x000fe20008000000 */
[----:B------:R-:W-:-:S02]  /*1760*/  UMOV UR38, URZ ;  /* 0x0000003f00267c82 */ /* 0x000fc40008000000 */
[----:B------:R-:W-:Y:S01]  /*1770*/  USHF.R.S32.HI UR50, URZ, 0x6, UR5 ;  /* 0x000000063f327899 */ /* 0x000fe20008011405 */
[----:B------:R-:W-:-:S11]  /*1780*/  UMOV UR48, URZ ;  /* 0x0000003f00307c82 */ /* 0x000fd60008000000 */
.L_x_77:
[----:B------:R-:W-:Y:S01]  /*1790*/  LOP3.LUT R0, R18, 0x80, RZ, 0xc0, !PT ;  /* 0x0000008012007812 */ /* 0x000fe200078ec0ff */
[----:B------:R-:W4:Y:S01]  /*17a0*/  S2UR UR51, SR_CgaCtaId ;  /* 0x00000000003379c3 */ /* 0x000f220000008800 */
[----:B------:R-:W-:Y:S02]  /*17b0*/  UMOV UR52, 0x400 ;  /* 0x0000040000347882 */ /* 0x000fe40000000000 */
[----:B------:R-:W-:-:S06]  /*17c0*/  SHF.R.U32.HI R0, RZ, 0x7, R0 ;  /* 0x00000007ff007819 */ /* 0x000fcc0000011600 */
[----:B------:R-:W1:Y:S01]  /*17d0*/  SHFL.IDX PT, R0, R0, RZ, 0x1f ;  /* 0x00001fff00007589 */ /* 0x000e6200000e0000 */
[----:B----4-:R-:W-:Y:S01]  /*17e0*/  ULEA UR52, UR51, UR52, 0x18 ;  /* 0x0000003433347291 */ /* 0x010fe2000f8ec03f */
[----:B-1----:R-:W-:-:S13]  /*17f0*/  R2UR UR4, R0 ;  /* 0x00000000000472ca */ /* 0x002fda00000e0000 */
[----:B------:R-:W-:-:S04]  /*1800*/  ULEA.HI UR5, UR4, UR4, URZ, 0x1 ;  /* 0x0000000404057291 */ /* 0x000fc8000f8f083f */
[----:B------:R-:W-:-:S04]  /*1810*/  ULOP3.LUT UR5, UR5, 0x7fffe, URZ, 0xc0, !UPT ;  /* 0x0007fffe05057892 */ /* 0x000fc8000f8ec03f */
[----:B------:R-:W-:-:S03]  /*1820*/  UIADD3 UR5, UR4, -UR5, URZ ;  /* 0x8000000504057290 */ /* 0x000fc6000fffe03f */
[----:B------:R-:W-:Y:S01]  /*1830*/  ULDC UR4, c[0x0][0x28c] ;  /* 0x0000a30000047ab9 */ /* 0x000fe20000000800 */
[----:B------:R-:W-:Y:S01]  /*1840*/  ULEA UR5, UR5, UR52, 0xd ;  /* 0x0000003405057291 */ /* 0x000fe2000f8e683f */
[----:B------:R-:W-:-:S03]  /*1850*/  ISETP.LT.AND P0, PT, RZ, UR4, PT ;  /* 0x00000004ff007c0c */ /* 0x000fc6000bf01270 */
[----:B------:R-:W-:-:S04]  /*1860*/  UIADD3 UR5, UR5, 0x6400, URZ ;  /* 0x0000640005057890 */ /* 0x000fc8000fffe03f */
[----:B------:R-:W-:-:S04]  /*1870*/  USHF.R.U32.HI UR5, URZ, 0x4, UR5 ;  /* 0x000000043f057899 */ /* 0x000fc80008011605 */
[----:B------:R-:W-:Y:S02]  /*1880*/  ULOP3.LUT UR44, UR5, 0x3fff, URZ, 0xc0, !UPT ;  /* 0x00003fff052c7892 */ /* 0x000fe4000f8ec03f */
[----:B------:R-:W-:Y:S10]  /*1890*/  @P0 BRA `(.L_x_24) ;  /* 0x0000000000400947 */ /* 0x000ff40003800000 */
[----:B------:R-:W-:Y:S01]  /*18a0*/  MOV R0, 0x0 ;  /* 0x0000000000007802 */ /* 0x000fe20000000f00 */
[----:B------:R-:W-:Y:S01]  /*18b0*/  ULDC.64 UR4, c[0x4][0x70] ;  /* 0x01001c0000047ab9 */ /* 0x000fe20000000a00 */
[----:B------:R-:W-:Y:S01]  /*18c0*/  ULDC.64 UR6, c[0x4][0x8] ;  /* 0x0100020000067ab9 */ /* 0x000fe20000000a00 */
[----:B--2---:R-:W-:Y:S01]  /*18d0*/  IMAD.U32 R4, RZ, RZ, UR4 ;  /* 0x00000004ff047e24 */ /* 0x004fe2000f8e00ff */
[----:B------:R1:W2:Y:S01]  /*18e0*/  LDC.64 R14, c[0x4][R0] ;  /* 0x01000000000e7b82 */ /* 0x0002a20000000a00 */
[----:B------:R-:W-:Y:S01]  /*18f0*/  IMAD.U32 R5, RZ, RZ, UR5 ;  /* 0x00000005ff057e24 */ /* 0x000fe2000f8e00ff */
[----:B------:R-:W-:Y:S01]  /*1900*/  ULDC.64 UR4, c[0x4][0x78] ;  /* 0x01001e0000047ab9 */ /* 0x000fe20000000a00 */
[----:B------:R-:W-:Y:S02]  /*1910*/  IMAD.U32 R10, RZ, RZ, UR6 ;  /* 0x00000006ff0a7e24 */ /* 0x000fe4000f8e00ff */
[----:B------:R-:W-:Y:S02]  /*1920*/  IMAD.U32 R6, RZ, RZ, UR4 ;  /* 0x00000004ff067e24 */ /* 0x000fe4000f8e00ff */
[----:B------:R-:W-:-:S02]  /*1930*/  IMAD.U32 R7, RZ, RZ, UR5 ;  /* 0x00000005ff077e24 */ /* 0x000fc4000f8e00ff */
[----:B------:R-:W-:Y:S02]  /*1940*/  IMAD.U32 R11, RZ, RZ, UR7 ;  /* 0x00000007ff0b7e24 */ /* 0x000fe4000f8e00ff */
[----:B------:R-:W-:Y:S02]  /*1950*/  IMAD.MOV.U32 R8, RZ, RZ, 0x1e1 ;  /* 0x000001e1ff087424 */ /* 0x000fe400078e00ff */
[----:B------:R-:W-:Y:S02]  /*1960*/  IMAD.MOV.U32 R12, RZ, RZ, 0x1 ;  /* 0x00000001ff0c7424 */ /* 0x000fe400078e00ff */
[----:B-1----:R-:W-:-:S07]  /*1970*/  IMAD.MOV.U32 R13, RZ, RZ, RZ ;  /* 0x000000ffff0d7224 */ /* 0x002fce00078e00ff */
[----:B------:R-:W-:-:S07]  /*1980*/  LEPC R20, `(.L_x_24) ;  /* 0x000000001014794e */ /* 0x000fce0000000000 */
[----:B--23-5:R-:W-:Y:S05]  /*1990*/  CALL.ABS.NOINC R14 ;  /* 0x000000000e007343 */ /* 0x02cfea0003c00000 */
.L_x_24:
[----:B------:R-:W-:-:S13]  /*19a0*/  ISETP.NE.AND P0, PT, R65, 0x3, PT ;  /* 0x000000034100780c */ /* 0x000fda0003f05270 */
[----:B------:R-:W-:Y:S05]  /*19b0*/  @!P0 BRA `(.L_x_25) ;  /* 0x0000000000048947 */ /* 0x000fea0003800000 */
[----:B------:R-:W-:Y:S01]  /*19c0*/  BPT.TRAP 0x1 ;  /* 0x000000040000795c */ /* 0x000fe20000300000 */
.L_x_25:
[----:B------:R-:W-:Y:S02]  /*19d0*/  IMAD.U32 R3, RZ, RZ, UR43 ;  /* 0x0000002bff037e24 */ /* 0x000fe4000f8e00ff */
[----:B------:R-:W-:-:S03]  /*19e0*/  IMAD.U32 R0, RZ, RZ, UR40 ;  /* 0x00000028ff007e24 */ /* 0x000fc6000f8e00ff */
[----:B------:R-:W-:Y:S02]  /*19f0*/  LEA R3, R3, UR52, 0x3 ;  /* 0x0000003403037c11 */ /* 0x000fe4000f8e18ff */
[----:B------:R-:W-:-:S04]  /*1a00*/  SHF.L.U32 R0, R0, 0x1f, RZ ;  /* 0x0000001f00007819 */ /* 0x000fc800000006ff */
[----:B------:R1:W4:Y:S01]  /*1a10*/  SYNCS.PHASECHK.TRANS64.TRYWAIT P1, [R3+URZ], R0 ;  /* 0x00000000030075a7 */ /* 0x000322000802017f */
[----:B------:R-:W-:Y:S05]  /*1a20*/  @!P0 BRA `(.L_x_26) ;  /* 0x0000000000048947 */ /* 0x000fea0003800000 */
[----:B------:R-:W-:Y:S01]  /*1a30*/  BPT.TRAP 0x1 ;  /* 0x000000040000795c */ /* 0x000fe20000300000 */
.L_x_26:
[----:B----4-:R-:W-:Y:S05]  /*1a40*/  @P1 BRA `(.L_x_27) ;  /* 0x0000000000081947 */ /* 0x010fea0003800000 */
[----:B------:R-:W4:Y:S02]  /*1a50*/  SYNCS.PHASECHK.TRANS64.TRYWAIT P1, [R3+URZ], R0 ;  /* 0x00000000030075a7 */ /* 0x000f24000802017f */
[----:B----4-:R-:W-:Y:S05]  /*1a60*/  @!P1 BRA `(.L_x_28) ;  /* 0x0000005000bc9947 */ /* 0x010fea0003800000 */
.L_x_27:
[----:B------:R-:W-:-:S04]  /*1a70*/  UISETP.LT.AND UP0, UPT, UR50, 0x1, UPT ;  /* 0x000000013200788c */ /* 0x000fc8000bf01270 */
[----:B------:R-:W-:-:S06]  /*1a80*/  USEL UR4, UR50, 0x1, UP0 ;  /* 0x0000000132047887 */ /* 0x000fcc0008000000 */
[----:B-1--4-:R-:W-:Y:S01]  /*1a90*/  IMAD.U32 R0, RZ, RZ, UR4 ;  /* 0x00000004ff007e24 */ /* 0x012fe2000f8e00ff */
[----:B------:R-:W-:Y:S05]  /*1aa0*/  WARPSYNC.ALL ;  /* 0x0000000000007948 */ /* 0x000fea0003800000 */
[----:B------:R-:W-:-:S04]  /*1ab0*/  IADD3 R0, -R0, UR50, RZ ;  /* 0x0000003200007c10 */ /* 0x000fc8000fffe1ff */
[----:B------:R-:W-:Y:S01]  /*1ac0*/  ISETP.GE.AND P1, PT, R0, 0x1, PT ;  /* 0x000000010000780c */ /* 0x000fe20003f26270 */
[----:B------:R-:W-:Y:S01]  /*1ad0*/  UIADD3 UR4, UR52, 0x26400, URZ ;  /* 0x0002640034047890 */ /* 0x000fe2000fffe03f */
[----:B------:R-:W-:Y:S01]  /*1ae0*/  WARPGROUP.ARRIVE ;  /* 0x00000000000079c5 */ /* 0x000fe20000000000 */
[----:B------:R-:W-:Y:S02]  /*1af0*/  ULOP3.LUT UR8, UR44, 0x10000, URZ, 0xfc, !UPT ;  /* 0x000100002c087892 */ /* 0x000fe4000f8efc3f */
[----:B------:R-:W-:Y:S02]  /*1b00*/  USHF.R.U32.HI UR4, URZ, 0x4, UR4 ;  /* 0x000000043f047899 */ /* 0x000fe40008011604 */
[----:B------:R-:W-:Y:S02]  /*1b10*/  ULEA UR10, UR43, UR8, 0xa ;  /* 0x000000082b0a7291 */ /* 0x000fe4000f8e503f */
[----:B------:R-:W-:Y:S01]  /*1b20*/  ULOP3.LUT UR4, UR4, 0x3fff, URZ, 0xc0, !UPT ;  /* 0x00003fff04047892 */ /* 0x000fe2000f8ec03f */
[----:B------:R-:W-:Y:S01]  /*1b30*/  UMOV UR5, 0x40000040 ;  /* 0x4000004000057882 */ /* 0x000fe20000000000 */
[----:B------:R-:W-:-:S02]  /*1b40*/  UMOV UR7, 0x40000040 ;  /* 0x4000004000077882 */ /* 0x000fc40000000000 */
[----:B------:R-:W-:-:S03]  /*1b50*/  ULOP3.LUT UR9, UR4, 0x10000, URZ, 0xfc, !UPT ;  /* 0x0001000004097892 */ /* 0x000fc6000f8efc3f */
[----:B------:R-:W-:Y:S01]  /*1b60*/  UMOV UR4, UR10 ;  /* 0x0000000a00047c82 */ /* 0x000fe20008000000 */
[----:B------:R-:W-:-:S07]  /*1b70*/  ULEA UR11, UR43, UR9, 0x9 ;  /* 0x000000092b0b7291 */ /* 0x000fce000f8e483f */
[----:B------:R-:W-:Y:S02]  /*1b80*/  UMOV UR6, UR11 ;  /* 0x0000000b00067c82 */ /* 0x000fe40008000000 */
[----:B------:R-:W-:Y:S01]  /*1b90*/  HGMMA.64x64x16.F32.BF16 R24, gdesc[UR4], RZ, !UPT, gsb0 ;  /* 0x00e00000041879f0 */ /* 0x000fe2000c0018ff */
[----:B------:R-:W-:Y:S02]  /*1ba0*/  UIADD3 UR4, UR10, 0x2, URZ ;  /* 0x000000020a047890 */ /* 0x000fe4000fffe03f */
[----:B------:R-:W-:Y:S01]  /*1bb0*/  UIADD3 UR6, UR11, 0x2, URZ ;  /* 0x000000020b067890 */ /* 0x000fe2000fffe03f */
[----:B------:R-:W-:Y:S01]  /*1bc0*/  UMOV UR5, 0x40000040 ;  /* 0x4000004000057882 */ /* 0x000fe20000000000 */
[----:B------:R-:W-:Y:S01]  /*1bd0*/  UMOV UR7, 0x40000040 ;  /* 0x4000004000077882 */ /* 0x000fe20000000000 */
[----:B------:R-:W-:Y:S02]  /*1be0*/  WARPGROUP.DEPBAR.LE gsb0, 0x0 ;  /* 0x00008000000079c5 */ /* 0x000fe40000010000 */
[----:B------:R-:W-:-:S06]  /*1bf0*/  WARPGROUP.ARRIVE ;  /* 0x00000000000079c5 */ /* 0x000fcc0000000000 */
[----:B------:R-:W-:Y:S01]  /*1c00*/  HGMMA.64x64x16.F32.BF16 R24, gdesc[UR4], R24, gsb0 ;  /* 0x00e00000041879f0 */ /* 0x000fe20008001818 */
        /* <DEDUP_REMOVED lines=13> */
[----:B------:R-:W-:Y:S03]  /*1ce0*/  HGMMA.64x64x16.F32.BF16 R24, gdesc[UR4], R24, gsb0 ;  /* 0x00e00000041879f0 */ /* 0x000fe60008001818 */
[----:B------:R-:W-:Y:S02]  /*1cf0*/  WARPGROUP.DEPBAR.LE gsb0, 0x0 ;  /* 0x00008000000079c5 */ /* 0x000fe40000010000 */
[----:B------:R-:W-:Y:S05]  /*1d00*/  @!P1 BRA `(.L_x_29) ;  /* 0x0000000400109947 */ /* 0x000fea0003800000 */
[----:B------:R-:W-:Y:S02]  /*1d10*/  UIADD3 UR4, UR43, 0x1, URZ ;  /* 0x000000012b047890 */ /* 0x000fe4000fffe03f */
[----:B------:R-:W-:Y:S02]  /*1d20*/  IMAD.U32 R3, RZ, RZ, UR43 ;  /* 0x0000002bff037e24 */ /* 0x000fe4000f8e00ff */
[----:B------:R-:W-:-:S04]  /*1d30*/  UISETP.NE.AND UP0, UPT, UR4, 0x8, UPT ;  /* 0x000000080400788c */ /* 0x000fc8000bf05270 */
[----:B------:R-:W-:Y:S02]  /*1d40*/  USEL UR5, URZ, 0x1, UP0 ;  /* 0x000000013f057887 */ /* 0x000fe40008000000 */
[----:B------:R-:W-:Y:S02]  /*1d50*/  USEL UR10, UR4, URZ, UP0 ;  /* 0x0000003f040a7287 */ /* 0x000fe40008000000 */
[----:B------:R-:W-:-:S06]  /*1d60*/  ULOP3.LUT UR5, UR40, UR5, URZ, 0x3c, !UPT ;  /* 0x0000000528057292 */ /* 0x000fcc000f8e3c3f */
[----:B------:R-:W-:-:S07]  /*1d70*/  IMAD.U32 R6, RZ, RZ, UR5 ;  /* 0x00000005ff067e24 */ /* 0x000fce000f8e00ff */
.L_x_36:
[----:B------:R-:W-:Y:S05]  /*1d80*/  @!P0 BRA `(.L_x_30) ;  /* 0x0000000000048947 */ /* 0x000fea0003800000 */
[----:B------:R-:W-:Y:S01]  /*1d90*/  BPT.TRAP 0x1 ;  /* 0x000000040000795c */ /* 0x000fe20000300000 */
.L_x_30:
[----:B------:R-:W-:Y:S01]  /*1da0*/  ULEA UR4, UR10, UR52, 0x3 ;  /* 0x000000340a047291 */ /* 0x000fe2000f8e183f */
[----:B--2---:R-:W-:-:S08]  /*1db0*/  SHF.L.U32 R4, R6, 0x1f, RZ ;  /* 0x0000001f06047819 */ /* 0x004fd000000006ff */
[----:B------:R1:W2:Y:S01]  /*1dc0*/  SYNCS.PHASECHK.TRANS64.TRYWAIT P1, [UR4], R4 ;  /* 0x00000004ff0075a7 */ /* 0x0002a20008020144 */
[----:B------:R-:W-:Y:S05]  /*1dd0*/  @!P0 BRA `(.L_x_31) ;  /* 0x0000000000048947 */ /* 0x000fea0003800000 */
[----:B------:R-:W-:Y:S01]  /*1de0*/  BPT.TRAP 0x1 ;  /* 0x000000040000795c */ /* 0x000fe20000300000 */
.L_x_31:
[----:B--2---:R-:W-:Y:S05]  /*1df0*/  @P1 BRA `(.L_x_32) ;  /* 0x0000000000081947 */ /* 0x004fea0003800000 */
[----:B------:R-:W2:Y:S02]  /*1e00*/  SYNCS.PHASECHK.TRANS64.TRYWAIT P1, [UR4], R4 ;  /* 0x00000004ff0075a7 */ /* 0x000ea40008020144 */
[----:B--2---:R-:W-:Y:S05]  /*1e10*/  @!P1 BRA `(.L_x_33) ;  /* 0x0000004c00e49947 */ /* 0x004fea0003800000 */
.L_x_32:
[----:B------:R-:W-:Y:S01]  /*1e20*/  ULEA UR11, UR10, UR8, 0xa ;  /* 0x000000080a0b7291 */ /* 0x000fe2000f8e503f */
[----:B------:R-:W-:Y:S01]  /*1e30*/  WARPGROUP.ARRIVE ;  /* 0x00000000000079c5 */ /* 0x000fe20000000000 */
[----:B------:R-:W-:Y:S01]  /*1e40*/  ULEA UR12, UR10, UR9, 0x9 ;  /* 0x000000090a0c7291 */ /* 0x000fe2000f8e483f */
[----:B------:R-:W-:Y:S01]  /*1e50*/  UMOV UR5, 0x40000040 ;  /* 0x4000004000057882 */ /* 0x000fe20000000000 */
[----:B------:R-:W-:-:S03]  /*1e60*/  UMOV UR7, 0x40000040 ;  /* 0x4000004000077882 */ /* 0x000fc60000000000 */
[----:B------:R-:W-:Y:S02]  /*1e70*/  UMOV UR4, UR11 ;  /* 0x0000000b00047c82 */ /* 0x000fe40008000000 */
[----:B------:R-:W-:Y:S02]  /*1e80*/  UMOV UR6, UR12 ;  /* 0x0000000c00067c82 */ /* 0x000fe40008000000 */
[----:B------:R-:W-:Y:S01]  /*1e90*/  HGMMA.64x64x16.F32.BF16 R24, gdesc[UR4], R24, gsb0 ;  /* 0x00e00000041879f0 */ /* 0x000fe20008001818 */
[----:B------:R-:W-:Y:S02]  /*1ea0*/  UIADD3 UR4, UR11, 0x2, URZ ;  /* 0x000000020b047890 */ /* 0x000fe4000fffe03f */
[----:B------:R-:W-:Y:S01]  /*1eb0*/  UIADD3 UR6, UR12, 0x2, URZ ;  /* 0x000000020c067890 */ /* 0x000fe2000fffe03f */
[----:B------:R-:W-:Y:S01]  /*1ec0*/  UMOV UR5, 0x40000040 ;  /* 0x4000004000057882 */ /* 0x000fe20000000000 */
[----:B------:R-:W-:Y:S01]  /*1ed0*/  UMOV UR7, 0x40000040 ;  /* 0x4000004000077882 */ /* 0x000fe20000000000 */
[----:B------:R-:W-:-:S02]  /*1ee0*/  WARPGROUP.DEPBAR.LE gsb0, 0x0 ;  /* 0x00008000000079c5 */ /* 0x000fc40000010000 */
        /* <DEDUP_REMOVED lines=18> */
[----:B------:R-:W-:Y:S01]  /*2010*/  BPT.TRAP 0x1 ;  /* 0x000000040000795c */ /* 0x000fe20000300000 */
.L_x_34:
[----:B------:R-:W-:-:S13]  /*2020*/  ISETP.NE.AND P1, PT, R57, RZ, PT ;  /* 0x000000ff3900720c */ /* 0x000fda0003f25270 */
[----:B-12---:R-:W-:-:S05]  /*2030*/  @P1 LEA R4, R3, UR52, 0x3 ;  /* 0x0000003403041c11 */ /* 0x006fca000f8e18ff */
[----:B------:R-:W-:-:S05]  /*2040*/  @P1 VIADD R5, R4, 0x40 ;  /* 0x0000004004051836 */ /* 0x000fca0000000000 */
[----:B------:R-:W-:-:S04]  /*2050*/  @P1 PRMT R5, R56, 0x654, R5 ;  /* 0x0000065438051816 */ /* 0x000fc80000000005 */
[----:B------:R1:W-:Y:S01]  /*2060*/  @P1 SYNCS.ARRIVE.TRANS64.RED.A1T0 RZ, [R5+URZ], RZ ;  /* 0x000000ff05ff19a7 */ /* 0x0003e2000810043f */
[----:B------:R-:W-:-:S13]  /*2070*/  ISETP.GT.U32.AND P1, PT, R22, 0x1, PT ;  /* 0x000000011600780c */ /* 0x000fda0003f24070 */
[----:B-1----:R-:W-:Y:S05]  /*2080*/  @P1 BRA `(.L_x_35) ;  /* 0x0000000000041947 */ /* 0x002fea0003800000 */
[----:B------:R-:W-:Y:S01]  /*2090*/  BPT.TRAP 0x1 ;  /* 0x000000040000795c */ /* 0x000fe20000300000 */
.L_x_35:
[----:B------:R-:W-:Y:S01]  /*20a0*/  UIADD3 UR10, UR10, 0x1, URZ ;  /* 0x000000010a0a7890 */ /* 0x000fe2000fffe03f */
[C---:B------:R-:W-:Y:S01]  /*20b0*/  ISETP.GT.AND P2, PT, R0.reuse, 0x1, PT ;  /* 0x000000010000780c */ /* 0x040fe20003f44270 */
[----:B------:R-:W-:Y:S02]  /*20c0*/  VIADD R3, R3, 0x1 ;  /* 0x0000000103037836 */ /* 0x000fe40000000000 */
[----:B------:R-:W-:Y:S01]  /*20d0*/  UISETP.NE.AND UP0, UPT, UR10, 0x8, UPT ;  /* 0x000000080a00788c */ /* 0x000fe2000bf05270 */
[----:B------:R-:W-:Y:S02]  /*20e0*/  VIADD R0, R0, 0xffffffff ;  /* 0xffffffff00007836 */ /* 0x000fe40000000000 */
[C---:B------:R-:W-:Y:S01]  /*20f0*/  ISETP.NE.AND P1, PT, R3.reuse, 0x8, PT ;  /* 0x000000080300780c */ /* 0x040fe20003f25270 */
[----:B------:R-:W-:Y:S02]  /*2100*/  USEL UR4, URZ, 0x1, UP0 ;  /* 0x000000013f047887 */ /* 0x000fe40008000000 */
[----:B------:R-:W-:Y:S01]  /*2110*/  USEL UR10, UR10, URZ, UP0 ;  /* 0x0000003f0a0a7287 */ /* 0x000fe20008000000 */
[----:B------:R-:W-:-:S03]  /*2120*/  SEL R3, R3, RZ, P1 ;  /* 0x000000ff03037207 */ /* 0x000fc60000800000 */
[----:B------:R-:W-:Y:S01]  /*2130*/  LOP3.LUT R6, R6, UR4, RZ, 0x3c, !PT ;  /* 0x0000000406067c12 */ /* 0x000fe2000f8e3cff */
[----:B------:R-:W-:Y:S07]  /*2140*/  @P2 BRA `(.L_x_36) ;  /* 0xfffffffc000c2947 */ /* 0x000fee000383ffff */
.L_x_29:
[----:B------:R-:W1:Y:S02]  /*2150*/  LDC R0, c[0x0][0x28c] ;  /* 0x0000a300ff007b82 */ /* 0x000e640000000800 */
[----:B-1----:R-:W-:-:S13]  /*2160*/  ISETP.GE.AND P1, PT, R0, 0x1, PT ;  /* 0x000000010000780c */ /* 0x002fda0003f26270 */
[----:B------:R-:W-:Y:S05]  /*2170*/  @!P1 BRA `(.L_x_37) ;  /* 0x0000000000449947 */ /* 0x000fea0003800000 */
[----:B------:R-:W-:Y:S05]  /*2180*/  @!P0 BRA `(.L_x_38) ;  /* 0x0000000000048947 */ /* 0x000fea0003800000 */
[----:B------:R-:W-:Y:S01]  /*2190*/  BPT.TRAP 0x1 ;  /* 0x000000040000795c */ /* 0x000fe20000300000 */
.L_x_38:
[----:B------:R-:W-:Y:S01]  /*21a0*/  ISETP.NE.AND P0, PT, R57, RZ, PT ;  /* 0x000000ff3900720c */ /* 0x000fe20003f05270 */
[----:B------:R-:W-:Y:S01]  /*21b0*/  UISETP.LT.AND UP1, UPT, UR50, 0x1, UPT ;  /* 0x000000013200788c */ /* 0x000fe2000bf21270 */
[----:B------:R-:W-:-:S11]  /*21c0*/  IMAD.U32 R3, RZ, RZ, UR52 ;  /* 0x00000034ff037e24 */ /* 0x000fd6000f8e00ff */
[----:B------:R-:W-:-:S05]  /*21d0*/  VOTEU.ANY UP0, P0 ;  /* 0x00000000003f7886 */ /* 0x000fca0000000100 */
[----:B------:R-:W-:-:S04]  /*21e0*/  @UP0 USEL UR4, UR50, 0x1, UP1 ;  /* 0x0000000132040887 */ /* 0x000fc80008800000 */
[----:B------:R-:W-:-:S06]  /*21f0*/  @UP0 UIADD3 UR4, UR43, UR50, -UR4 ;  /* 0x000000322b040290 */ /* 0x000fcc000fffe804 */
[----:B------:R-:W-:-:S04]  /*2200*/  IMAD.U32 R0, RZ, RZ, UR4 ;  /* 0x00000004ff007e24 */ /* 0x000fc8000f8e00ff */
[----:B------:R-:W-:-:S05]  /*2210*/  @P0 IMAD.SHL.U32 R0, R0, 0x8, RZ ;  /* 0x0000000800000824 */ /* 0x000fca00078e00ff */
[----:B------:R-:W-:-:S04]  /*2220*/  @P0 LOP3.LUT R0, R0, 0x38, RZ, 0xc0, !PT ;  /* 0x0000003800000812 */ /* 0x000fc800078ec0ff */
[----:B------:R-:W-:-:S04]  /*2230*/  @P0 IADD3 R3, R3, 0x40, R0 ;  /* 0x0000004003030810 */ /* 0x000fc80007ffe000 */
[----:B------:R-:W-:-:S04]  /*2240*/  @P0 PRMT R3, R56, 0x654, R3 ;  /* 0x0000065438030816 */ /* 0x000fc80000000003 */
[----:B------:R1:W-:Y:S01]  /*2250*/  @P0 SYNCS.ARRIVE.TRANS64.RED.A1T0 RZ, [R3+URZ], RZ ;  /* 0x000000ff03ff09a7 */ /* 0x0003e2000810043f */
[----:B------:R-:W-:-:S13]  /*2260*/  ISETP.GT.U32.AND P0, PT, R22, 0x1, PT ;  /* 0x000000011600780c */ /* 0x000fda0003f04070 */
[----:B-1----:R-:W-:Y:S05]  /*2270*/  @P0 BRA `(.L_x_37) ;  /* 0x0000000000040947 */ /* 0x002fea0003800000 */
[----:B------:R-:W-:Y:S01]  /*2280*/  BPT.TRAP 0x1 ;  /* 0x000000040000795c */ /* 0x000fe20000300000 */
.L_x_37:
[----:B------:R-:W-:Y:S01]  /*2290*/  UIADD3 UR4, UR52, 0x200, URZ ;  /* 0x0000020034047890 */ /* 0x000fe2000fffe03f */
[----:B------:R-:W-:Y:S02]  /*22a0*/  R2UR UR46, R23 ;  /* 0x00000000172e72ca */ /* 0x000fe400000e0000 */
[----:B------:R-:W-:Y:S01]  /*22b0*/  R2UR UR45, R62 ;  /* 0x000000003e2d72ca */ /* 0x000fe200000e0000 */
[----:B------:R-:W-:-:S06]  /*22c0*/  ULOP3.LUT UP0, URZ, UR4, 0x1bf, URZ, 0xc0, !UPT ;  /* 0x000001bf043f7892 */ /* 0x000fcc000f80c03f */
[----:B------:R-:W-:-:S04]  /*22d0*/  PLOP3.LUT P0, PT, PT, PT, UP0, 0x80, 0x0 ;  /* 0x000000000000781c */ /* 0x000fc80003f0f008 */
[----:B------:R-:W-:Y:S02]  /*22e0*/  USHF.L.U32 UR46, UR46, 0x7, URZ ;  /* 0x000000072e2e7899 */ /* 0x000fe4000800063f */
[----:B------:R-:W-:-:S07]  /*22f0*/  USHF.L.U32 UR45, UR45, 0x6, URZ ;  /* 0x000000062d2d7899 */ /* 0x000fce000800063f */
[----:B------:R-:W-:Y:S05]  /*2300*/  @!P0 BRA `(.L_x_39) ;  /* 0x00000000007c8947 */ /* 0x000fea0003800000 */
        /* <DEDUP_REMOVED lines=16> */
.L_x_40:
[----:B------:R1:W2:Y:S01]  /*2410*/  LDC.64 R14, c[0x4][R23] ;  /* 0x01000000170e7b82 */ /* 0x0002a20000000a00 */
[----:B------:R-:W-:Y:S01]  /*2420*/  ULDC.64 UR4, c[0x4][0x80] ;  /* 0x0100200000047ab9 */ /* 0x000fe20000000a00 */
[----:B------:R-:W-:Y:S01]  /*2430*/  ULDC.64 UR6, c[0x4][0x10] ;  /* 0x0100040000067ab9 */ /* 0x000fe20000000a00 */
[----:B------:R-:W-:Y:S02]  /*2440*/  IMAD.U32 R4, RZ, RZ, UR4 ;  /* 0x00000004ff047e24 */ /* 0x000fe4000f8e00ff */
        /* <DEDUP_REMOVED lines=10> */
[----:B--2---:R-:W-:Y:S05]  /*24f0*/  CALL.ABS.NOINC R14 ;  /* 0x000000000e007343 */ /* 0x004fea0003c00000 */
.L_x_39:
[----:B------:R-:W-:Y:S02]  /*2500*/  ULDC.64 UR4, c[0x0][0x590] ;  /* 0x0001640000047ab9 */ /* 0x000fe40000000a00 */
[----:B------:R-:W-:Y:S02]  /*2510*/  IMAD.U32 R69, RZ, RZ, UR4 ;  /* 0x00000004ff457e24 */ /* 0x000fe4000f8e00ff */
[----:B------:R-:W-:-:S03]  /*2520*/  IMAD.U32 R71, RZ, RZ, UR5 ;  /* 0x00000005ff477e24 */ /* 0x000fc6000f8e00ff */
[----:B------:R-:W-:-:S04]  /*2530*/  ISETP.NE.U32.AND P2, PT, R69, RZ, PT ;  /* 0x000000ff4500720c */ /* 0x000fc80003f45070 */
[----:B------:R-:W-:-:S13]  /*2540*/  ISETP.NE.AND.EX P2, PT, R71, RZ, PT, P2 ;  /* 0x000000ff4700720c */ /* 0x000fda0003f45320 */
[----:B------:R-:W-:Y:S05]  /*2550*/  @!P2 BRA `(.L_x_41) ;  /* 0x000000000034a947 */ /* 0x000fea0003800000 */
[----:B------:R-:W-:Y:S02]  /*2560*/  ULDC.64 UR4, c[0x0][0x588] ;  /* 0x0001620000047ab9 */ /* 0x000fe40000000a00 */
[----:B------:R-:W-:-:S04]  /*2570*/  ISETP.NE.U32.AND P0, PT, RZ, UR4, PT ;  /* 0x00000004ff007c0c */ /* 0x000fc8000bf05070 */
[----:B------:R-:W-:-:S13]  /*2580*/  ISETP.NE.AND.EX P0, PT, RZ, UR5, PT, P0 ;  /* 0x00000005ff007c0c */ /* 0x000fda000bf05300 */
[----:B------:R-:W-:Y:S05]  /*2590*/  @!P0 BRA `(.L_x_42) ;  /* 0x0000000000188947 */ /* 0x000fea0003800000 */
[----:B--2---:R-:W1:Y:S01]  /*25a0*/  LDC.64 R4, c[0x0][0x588] ;  /* 0x00016200ff047b82 */ /* 0x004e620000000a00 */
[----:B------:R-:W-:-:S04]  /*25b0*/  IMAD R3, R69, UR47, RZ ;  /* 0x0000002f45037c24 */ /* 0x000fc8000f8e02ff */
[----:B-1----:R-:W-:-:S05]  /*25c0*/  IMAD.WIDE R4, R3, 0x4, R4 ;  /* 0x0000000403047825 */ /* 0x002fca00078e0204 */
[----:B-----5:R1:W5:Y:S01]  /*25d0*/  LDG.E R59, desc[UR54][R4.64] ;  /* 0x00000036043b7981 */ /* 0x020362000c1e1900 */
[----:B------:R-:W-:Y:S01]  /*25e0*/  IMAD.MOV.U32 R58, RZ, RZ, 0x1 ;  /* 0x00000001ff3a7424 */ /* 0x000fe200078e00ff */
[----:B------:R-:W-:Y:S06]  /*25f0*/  BRA `(.L_x_41) ;  /* 0x00000000000c7947 */ /* 0x000fec0003800000 */
.L_x_42:
[----:B------:R-:W-:Y:S01]  /*2600*/  ULDC UR4, c[0x0][0x580] ;  /* 0x0001600000047ab9 */ /* 0x000fe20000000800 */
[----:B------:R-:W-:Y:S02]  /*2610*/  IMAD.MOV.U32 R58, RZ, RZ, 0x1 ;  /* 0x00000001ff3a7424 */ /* 0x000fe400078e00ff */
[----:B-----5:R-:W-:-:S07]  /*2620*/  IMAD.U32 R59, RZ, RZ, UR4 ;  /* 0x00000004ff3b7e24 */ /* 0x020fce000f8e00ff */
.L_x_41:
[----:B-12---:R-:W1:Y:S02]  /*2630*/  LDC.64 R4, c[0x0][0x5b0] ;  /* 0x00016c00ff047b82 */ /* 0x006e640000000a00 */
[----:B-1----:R-:W-:-:S04]  /*2640*/  ISETP.NE.U32.AND P0, PT, R4, RZ, PT ;  /* 0x000000ff0400720c */ /* 0x002fc80003f05070 */
[----:B------:R-:W-:-:S13]  /*2650*/  ISETP.NE.AND.EX P0, PT, R5, RZ, PT, P0 ;  /* 0x000000ff0500720c */ /* 0x000fda0003f05300 */
[----:B------:R-:W-:Y:S05]  /*2660*/  @!P0 BRA `(.L_x_43) ;  /* 0x00000000002c8947 */ /* 0x000fea0003800000 */
[----:B------:R-:W-:Y:S02]  /*2670*/  ULDC.64 UR4, c[0x0][0x5a8] ;  /* 0x00016a0000047ab9 */ /* 0x000fe40000000a00 */
[----:B------:R-:W-:-:S04]  /*2680*/  ISETP.NE.U32.AND P0, PT, RZ, UR4, PT ;  /* 0x00000004ff007c0c */ /* 0x000fc8000bf05070 */
[----:B------:R-:W-:-:S13]  /*2690*/  ISETP.NE.AND.EX P0, PT, RZ, UR5, PT, P0 ;  /* 0x00000005ff007c0c */ /* 0x000fda000bf05300 */
[----:B------:R-:W-:Y:S05]  /*26a0*/  @!P0 BRA `(.L_x_44) ;  /* 0x0000000000148947 */ /* 0x000fea0003800000 */
[----:B---3-5:R-:W1:Y:S01]  /*26b0*/  LDC.64 R60, c[0x0][0x5a8] ;  /* 0x00016a00ff3c7b82 */ /* 0x028e620000000a00 */
[----:B------:R-:W-:-:S04]  /*26c0*/  IMAD R3, R4, UR47, RZ ;  /* 0x0000002f04037c24 */ /* 0x000fc8000f8e02ff */
[----:B-1----:R-:W-:-:S06]  /*26d0*/  IMAD.WIDE R60, R3, 0x4, R60 ;  /* 0x00000004033c7825 */ /* 0x002fcc00078e023c */
[----:B------:R1:W5:Y:S01]  /*26e0*/  LDG.E R60, desc[UR54][R60.64] ;  /* 0x000000363c3c7981 */ /* 0x000362000c1e1900 */
[----:B------:R-:W-:Y:S05]  /*26f0*/  BRA `(.L_x_43) ;  /* 0x0000000000087947 */ /* 0x000fea0003800000 */
.L_x_44:
[----:B------:R-:W-:Y:S02]  /*2700*/  ULDC UR4, c[0x0][0x5a0] ;  /* 0x0001680000047ab9 */ /* 0x000fe40000000800 */
[----:B-----5:R-:W-:-:S07]  /*2710*/  IMAD.U32 R60, RZ, RZ, UR4 ;  /* 0x00000004ff3c7e24 */ /* 0x020fce000f8e00ff */
.L_x_43:
[----:B------:R-:W-:Y:S01]  /*2720*/  ULDC.64 UR4, c[0x0][0x588] ;  /* 0x0001620000047ab9 */ /* 0x000fe20000000a00 */
[----:B------:R-:W-:Y:S01]  /*2730*/  ISETP.NE.U32.AND P1, PT, R69, RZ, PT ;  /* 0x000000ff4500720c */ /* 0x000fe20003f25070 */
[----:B------:R-:W-:Y:S02]  /*2740*/  UISETP.NE.U32.AND UP0, UPT, UR4, URZ, UPT ;  /* 0x0000003f0400728c */ /* 0x000fe4000bf05070 */
[----:B------:R-:W-:Y:S02]  /*2750*/  ISETP.NE.U32.AND P3, PT, RZ, UR4, PT ;  /* 0x00000004ff007c0c */ /* 0x000fe4000bf65070 */
[----:B------:R-:W-:Y:S01]  /*2760*/  ISETP.NE.AND.EX P5, PT, R71, RZ, PT, P1 ;  /* 0x000000ff4700720c */ /* 0x000fe20003fa5310 */
[----:B------:R-:W-:Y:S02]  /*2770*/  UISETP.NE.AND.EX UP0, UPT, UR5, URZ, UPT, UP0 ;  /* 0x0000003f0500728c */ /* 0x000fe4000bf05300 */
[----:B------:R-:W-:Y:S02]  /*2780*/  ISETP.NE.AND.EX P3, PT, RZ, UR5, PT, P3 ;  /* 0x00000005ff007c0c */ /* 0x000fe4000bf65330 */
[----:B------:R-:W-:-:S02]  /*2790*/  PLOP3.LUT P0, PT, PT, PT, PT, 0x8, 0x0 ;  /* 0x000000000000781c */ /* 0x000fc40003f0e170 */
[----:B------:R-:W-:-:S04]  /*27a0*/  PLOP3.LUT P4, PT, PT, PT, UP0, 0x80, 0x0 ;  /* 0x000000000000781c */ /* 0x000fc80003f8f008 */
[----:B------:R-:W-:-:S05]  /*27b0*/  PLOP3.LUT P4, PT, P4, PT, PT, 0x8, 0x0 ;  /* 0x000000000000781c */ /* 0x000fca000278e170 */
[----:B------:R-:W-:Y:S08]  /*27c0*/  @P3 BRA P5, `(.L_x_45) ;  /* 0x0000000000243947 */ /* 0x000ff00002800000 */
[----:B------:R-:W-:Y:S04]  /*27d0*/  BSSY B0, `(.L_x_45) ;  /* 0x0000008000007945 */ /* 0x000fe80003800000 */
[----:B------:R-:W-:Y:S05]  /*27e0*/  @!P2 BRA `(.L_x_46) ;  /* 0x000000000014a947 */ /* 0x000fea0003800000 */
[----:B------:R-:W-:Y:S02]  /*27f0*/  LOP3.LUT P3, RZ, R58, 0xff, RZ, 0xc0, !PT ;  /* 0x000000ff3aff7812 */ /* 0x000fe4000786c0ff */
[----:B------:R-:W-:-:S11]  /*2800*/  PLOP3.LUT P0, PT, P4, PT, PT, 0x80, 0x0 ;  /* 0x000000000000781c */ /* 0x000fd6000270f070 */
[----:B------:R-:W-:Y:S05]  /*2810*/  @!P3 BRA `(.L_x_47) ;  /* 0x00000000000cb947 */ /* 0x000fea0003800000 */
[----:B-----5:R-:W-:Y:S01]  /*2820*/  FSETP.EQ.AND P0, PT, R59, RZ, PT ;  /* 0x000000ff3b00720b */ /* 0x020fe20003f02000 */
[----:B------:R-:W-:-:S12]  /*2830*/  BRA `(.L_x_47) ;  /* 0x0000000000047947 */ /* 0x000fd80003800000 */
.L_x_46:
[----:B-----5:R-:W-:-:S13]  /*2840*/  FSETP.EQ.AND P0, PT, R59, RZ, PT ;  /* 0x000000ff3b00720b */ /* 0x020fda0003f02000 */
.L_x_47:
[----:B------:R-:W-:Y:S05]  /*2850*/  BSYNC B0 ;  /* 0x0000000000007941 */ /* 0x000fea0003800000 */
.L_x_45:
[----:B------:R-:W-:Y:S04]  /*2860*/  BSSY B0, `(.L_x_48) ;  /* 0x0000007000007945 */ /* 0x000fe80003800000 */
[----:B------:R-:W-:Y:S05]  /*2870*/  @!P2 BRA `(.L_x_49) ;  /* 0x000000000010a947 */ /* 0x000fea0003800000 */
[----:B------:R-:W-:-:S13]  /*2880*/  LOP3.LUT P2, RZ, R58, 0xff, RZ, 0xc0, !PT ;  /* 0x000000ff3aff7812 */ /* 0x000fda000784c0ff */
[----:B------:R-:W-:Y:S05]  /*2890*/  @!P2 BRA `(.L_x_50) ;  /* 0x00000000000ca947 */ /* 0x000fea0003800000 */
[----:B-----5:R-:W-:Y:S01]  /*28a0*/  FSETP.EQ.AND P4, PT, R59, RZ, PT ;  /* 0x000000ff3b00720b */ /* 0x020fe20003f82000 */
[----:B------:R-:W-:-:S12]  /*28b0*/  BRA `(.L_x_50) ;  /* 0x0000000000047947 */ /* 0x000fd80003800000 */
.L_x_49:
[----:B-----5:R-:W-:-:S13]  /*28c0*/  FSETP.EQ.AND P4, PT, R59, RZ, PT ;  /* 0x000000ff3b00720b */ /* 0x020fda0003f82000 */
.L_x_50:
[----:B------:R-:W-:Y:S05]  /*28d0*/  BSYNC B0 ;  /* 0x0000000000007941 */ /* 0x000fea0003800000 */
.L_x_48:
[----:B------:R-:W-:Y:S01]  /*28e0*/  ULOP3.LUT UR4, UR49, 0x1, URZ, 0x3c, !UPT ;  /* 0x0000000131047892 */ /* 0x000fe2000f8e3c3f */
[----:B------:R-:W-:Y:S01]  /*28f0*/  BSSY B0, `(.L_x_51) ;  /* 0x0000030000007945 */ /* 0x000fe20003800000 */
[----:B------:R-:W-:Y:S01]  /*2900*/  IMAD.U32 R3, RZ, RZ, UR48 ;  /* 0x00000030ff037e24 */ /* 0x000fe2000f8e00ff */
[----:B------:R-:W-:Y:S02]  /*2910*/  CS2R R6, SRZ ;  /* 0x0000000000067805 */ /* 0x000fe4000001ff00 */
[----:B------:R-:W-:Y:S02]  /*2920*/  CS2R R4, SRZ ;  /* 0x0000000000047805 */ /* 0x000fe4000001ff00 */
[----:B------:R-:W-:Y:S01]  /*2930*/  CS2R R10, SRZ ;  /* 0x00000000000a7805 */ /* 0x000fe2000001ff00 */
[----:B------:R-:W-:Y:S01]  /*2940*/  IMAD.U32 R0, RZ, RZ, UR4 ;  /* 0x00000004ff007e24 */ /* 0x000fe2000f8e00ff */
[----:B------:R-:W-:Y:S01]  /*2950*/  CS2R R8, SRZ ;  /* 0x0000000000087805 */ /* 0x000fe2000001ff00 */
[----:B------:R-:W-:Y:S06]  /*2960*/  @P0 BRA `(.L_x_52) ;  /* 0x0000000000a00947 */ /* 0x000fec0003800000 */
[----:B------:R-:W-:-:S13]  /*2970*/  ISETP.NE.AND P2, PT, R67, 0x3, PT ;  /* 0x000000034300780c */ /* 0x000fda0003f45270 */
[----:B------:R-:W-:Y:S05]  /*2980*/  @!P2 BRA `(.L_x_53) ;  /* 0x000000000004a947 */ /* 0x000fea0003800000 */
[----:B------:R-:W-:Y:S01]  /*2990*/  BPT.TRAP 0x1 ;  /* 0x000000040000795c */ /* 0x000fe20000300000 */
.L_x_53:
[----:B------:R-:W-:Y:S01]  /*29a0*/  IMAD.U32 R4, RZ, RZ, UR48 ;  /* 0x00000030ff047e24 */ /* 0x000fe2000f8e00ff */
[----:B------:R-:W-:Y:S02]  /*29b0*/  SHF.L.U32 R3, R0, 0x1f, RZ ;  /* 0x0000001f00037819 */ /* 0x000fe400000006ff */
[----:B------:R-:W-:Y:S02]  /*29c0*/  CS2R R6, SRZ ;  /* 0x0000000000067805 */ /* 0x000fe4000001ff00 */
[----:B------:R-:W-:-:S04]  /*29d0*/  LEA R4, R4, UR52, 0x3 ;  /* 0x0000003404047c11 */ /* 0x000fc8000f8e18ff */
[----:B------:R-:W2:Y:S02]  /*29e0*/  SYNCS.PHASECHK.TRANS64.TRYWAIT P2, [R4+URZ+0x80], R3 ;  /* 0x00008003040075a7 */ /* 0x000ea4000804017f */
[----:B--2---:R-:W-:Y:S05]  /*29f0*/  @!P2 BRA `(.L_x_54) ;  /* 0x000000440004a947 */ /* 0x004fea0003800000 */
.L_x_140:
[----:B--2---:R-:W-:Y:S02]  /*2a00*/  CS2R R4, SRZ ;  /* 0x0000000000047805 */ /* 0x004fe4000001ff00 */
[----:B------:R-:W-:Y:S02]  /*2a10*/  CS2R R10, SRZ ;  /* 0x00000000000a7805 */ /* 0x000fe4000001ff00 */
[----:B------:R-:W-:Y:S01]  /*2a20*/  CS2R R8, SRZ ;  /* 0x0000000000087805 */ /* 0x000fe2000001ff00 */
[----:B------:R-:W-:Y:S06]  /*2a30*/  @P4 BRA `(.L_x_55) ;  /* 0x0000000000544947 */ /* 0x000fec0003800000 */
[C---:B------:R-:W-:Y:S01]  /*2a40*/  IMAD.SHL.U32 R3, R18.reuse, 0x10, RZ ;  /* 0x0000001012037824 */ /* 0x040fe200078e00ff */
[----:B------:R-:W-:Y:S01]  /*2a50*/  SHF.R.U32.HI R6, RZ, 0x1, R18 ;  /* 0x00000001ff067819 */ /* 0x000fe20000011612 */
[C---:B------:R-:W-:Y:S01]  /*2a60*/  IMAD.SHL.U32 R4, R18.reuse, 0x20, RZ ;  /* 0x0000002012047824 */ /* 0x040fe200078e00ff */
[C---:B------:R-:W-:Y:S01]  /*2a70*/  LOP3.LUT P2, RZ, R18.reuse, 0x4, RZ, 0xc0, !PT ;  /* 0x0000000412ff7812 */ /* 0x040fe2000784c0ff */
[----:B------:R-:W-:Y:S01]  /*2a80*/  IMAD.SHL.U32 R8, R18, 0x4, RZ ;  /* 0x0000000412087824 */ /* 0x000fe200078e00ff */
[----:B------:R-:W-:Y:S01]  /*2a90*/  LOP3.LUT R3, R3, 0xe00, RZ, 0xc0, !PT ;  /* 0x00000e0003037812 */ /* 0x000fe200078ec0ff */
[----:B------:R-:W-:Y:S05]  /*2aa0*/  WARPSYNC.ALL ;  /* 0x0000000000007948 */ /* 0x000fea0003800000 */
[----:B------:R-:W-:-:S02]  /*2ab0*/  LOP3.LUT R5, R4, 0xc0, RZ, 0xc0, !PT ;  /* 0x000000c004057812 */ /* 0x000fc400078ec0ff */
[----:B------:R-:W-:Y:S02]  /*2ac0*/  LOP3.LUT R3, R3, 0x20, R4, 0xf8, !PT ;  /* 0x0000002003037812 */ /* 0x000fe400078ef804 */
[----:B------:R-:W-:Y:S02]  /*2ad0*/  LOP3.LUT R5, R5, 0x8, R6, 0xf8, !PT ;  /* 0x0000000805057812 */ /* 0x000fe400078ef806 */
[----:B------:R-:W-:Y:S01]  /*2ae0*/  LOP3.LUT R3, R3, 0x100, R4, 0xf8, !PT ;  /* 0x0000010003037812 */ /* 0x000fe200078ef804 */
[----:B------:R-:W-:Y:S01]  /*2af0*/  IMAD.U32 R4, RZ, RZ, UR48 ;  /* 0x00000030ff047e24 */ /* 0x000fe2000f8e00ff */
[----:B------:R-:W-:-:S04]  /*2b00*/  LOP3.LUT R8, R5, 0x18, R8, 0x78, !PT ;  /* 0x0000001805087812 */ /* 0x000fc800078e7808 */
[----:B------:R-:W-:-:S05]  /*2b10*/  LOP3.LUT R3, R3, R8, RZ, 0xfc, !PT ;  /* 0x0000000803037212 */ /* 0x000fca00078efcff */
[----:B------:R-:W-:-:S05]  /*2b20*/  IMAD R3, R4, 0x1000, R3 ;  /* 0x0000100004037824 */ /* 0x000fca00078e0203 */
[----:B------:R-:W-:-:S05]  /*2b30*/  LEA R3, R3, UR52, 0x1 ;  /* 0x0000003403037c11 */ /* 0x000fca000f8e08ff */
[C---:B------:R-:W-:Y:S01]  /*2b40*/  VIADD R5, R3.reuse, 0x200 ;  /* 0x0000020003057836 */ /* 0x040fe20000000000 */
[----:B------:R2:W4:Y:S01]  /*2b50*/  LDSM.16.M88.4 R8, [R3+0x200] ;  /* 0x000200000308783b */ /* 0x0005220000000200 */
[----:B------:R-:W-:Y:S02]  /*2b60*/  VIADD R4, R3, 0x220 ;  /* 0x0000022003047836 */ /* 0x000fe40000000000 */
[----:B------:R-:W-:-:S06]  /*2b70*/  @P2 VIADD R4, R5, 0xffffffe0 ;  /* 0xffffffe005042836 */ /* 0x000fcc0000000000 */
[----:B--2---:R-:W1:Y:S02]  /*2b80*/  LDSM.16.M88.4 R4, [R4] ;  /* 0x000000000404783b */ /* 0x004e640000000200 */
.L_x_55:
[----:B------:R-:W-:-:S04]  /*2b90*/  UIADD3 UR4, UR48, 0x1, URZ ;  /* 0x0000000130047890 */ /* 0x000fc8000fffe03f */
[----:B------:R-:W-:-:S04]  /*2ba0*/  UISETP.NE.AND UP0, UPT, UR4, 0x3, UPT ;  /* 0x000000030400788c */ /* 0x000fc8000bf05270 */
[----:B------:R-:W-:Y:S02]  /*2bb0*/  USEL UR5, URZ, 0x1, UP0 ;  /* 0x000000013f057887 */ /* 0x000fe40008000000 */
[----:B------:R-:W-:-:S04]  /*2bc0*/  USEL UR4, UR4, URZ, UP0 ;  /* 0x0000003f04047287 */ /* 0x000fc80008000000 */
[----:B------:R-:W-:Y:S02]  /*2bd0*/  LOP3.LUT R0, R0, UR5, RZ, 0x3c, !PT ;  /* 0x0000000500007c12 */ /* 0x000fe4000f8e3cff */
[----:B------:R-:W-:-:S07]  /*2be0*/  IMAD.U32 R3, RZ, RZ, UR4 ;  /* 0x00000004ff037e24 */ /* 0x000fce000f8e00ff */
.L_x_52:
[----:B------:R-:W-:Y:S05]  /*2bf0*/  BSYNC B0 ;  /* 0x0000000000007941 */ /* 0x000fea0003800000 */
.L_x_51:
[C---:B------:R-:W-:Y:S01]  /*2c00*/  IMAD.SHL.U32 R68, R18.reuse, 0x20, RZ ;  /* 0x0000002012447824 */ /* 0x040fe200078e00ff */
[----:B------:R-:W-:Y:S01]  /*2c10*/  SHF.R.U32.HI R15, RZ, 0x1, R18 ;  /* 0x00000001ff0f7819 */ /* 0x000fe20000011612 */
[C---:B------:R-:W-:Y:S01]  /*2c20*/  IMAD.SHL.U32 R13, R18.reuse, 0x10, RZ ;  /* 0x00000010120d7824 */ /* 0x040fe200078e00ff */
[----:B----4-:R-:W-:Y:S01]  /*2c30*/  LOP3.LUT R20, R9, 0xffff0000, RZ, 0xc0, !PT ;  /* 0xffff000009147812 */ /* 0x010fe200078ec0ff */
[----:B------:R-:W-:Y:S01]  /*2c40*/  IMAD.SHL.U32 R70, R18, 0x4, RZ ;  /* 0x0000000412467824 */ /* 0x000fe200078e00ff */
[----:B------:R-:W-:Y:S01]  /*2c50*/  LOP3.LUT R14, R68, 0xc0, RZ, 0xc0, !PT ;  /* 0x000000c0440e7812 */ /* 0x000fe200078ec0ff */
[----:B------:R-:W-:Y:S01]  /*2c60*/  IMAD.U32 R12, R8, 0x10000, RZ ;  /* 0x00010000080c7824 */ /* 0x000fe200078e00ff */
[----:B------:R-:W-:Y:S01]  /*2c70*/  LOP3.LUT R13, R13, 0xe00, RZ, 0xc0, !PT ;  /* 0x00000e000d0d7812 */ /* 0x000fe200078ec0ff */
[----:B------:R-:W-:Y:S01]  /*2c80*/  IMAD.U32 R62, R10, 0x10000, RZ ;  /* 0x000100000a3e7824 */ /* 0x000fe200078e00ff */
[----:B------:R-:W-:Y:S01]  /*2c90*/  LOP3.LUT R15, R14, 0x8, R15, 0xf8, !PT ;  /* 0x000000080e0f7812 */ /* 0x000fe200078ef80f */
[----:B------:R-:W-:Y:S01]  /*2ca0*/  IMAD.U32 R14, R9, 0x10000, RZ ;  /* 0x00010000090e7824 */ /* 0x000fe200078e00ff */
[----:B------:R-:W-:Y:S01]  /*2cb0*/  LOP3.LUT R13, R13, 0x20, R68, 0xf8, !PT ;  /* 0x000000200d0d7812 */ /* 0x000fe200078ef844 */
[----:B-----5:R-:W-:Y:S01]  /*2cc0*/  FMUL R20, R59, R20 ;  /* 0x000000143b147220 */ /* 0x020fe20000400000 */
[----:B------:R-:W-:Y:S01]  /*2cd0*/  LOP3.LUT R84, R15, 0x18, R70, 0x78, !PT ;  /* 0x000000180f547812 */ /* 0x000fe200078e7846 */
[----:B------:R-:W-:Y:S01]  /*2ce0*/  FMUL R21, R59, R14 ;  /* 0x0000000e3b157220 */ /* 0x000fe20000400000 */
[----:B------:R-:W-:Y:S01]  /*2cf0*/  LOP3.LUT R13, R13, 0x100, R68, 0xf8, !PT ;  /* 0x000001000d0d7812 */ /* 0x000fe200078ef844 */
[C---:B-1----:R-:W-:Y:S01]  /*2d00*/  IMAD.U32 R68, R4.reuse, 0x10000, RZ ;  /* 0x0001000004447824 */ /* 0x042fe200078e00ff */
[----:B------:R-:W-:Y:S01]  /*2d10*/  LOP3.LUT R70, R4, 0xffff0000, RZ, 0xc0, !PT ;  /* 0xffff000004467812 */ /* 0x000fe200078ec0ff */
[C---:B------:R-:W-:Y:S01]  /*2d20*/  FMUL R15, R59.reuse, R12 ;  /* 0x0000000c3b0f7220 */ /* 0x040fe20000400000 */
[----:B------:R-:W-:Y:S01]  /*2d30*/  LOP3.LUT R4, R18, 0xff, RZ, 0xc0, !PT ;  /* 0x000000ff12047812 */ /* 0x000fe200078ec0ff */
[----:B------:R-:W-:Y:S01]  /*2d40*/  FMUL R23, R59, R62 ;  /* 0x0000003e3b177220 */ /* 0x000fe20000400000 */
[----:B------:R-:W-:Y:S01]  /*2d50*/  LOP3.LUT R8, R8, 0xffff0000, RZ, 0xc0, !PT ;  /* 0xffff000008087812 */ /* 0x000fe200078ec0ff */
[----:B------:R-:W-:Y:S01]  /*2d60*/  IMAD.U32 R72, R5, 0x10000, RZ ;  /* 0x0001000005487824 */ /* 0x000fe200078e00ff */
[----:B------:R-:W-:Y:S01]  /*2d70*/  LOP3.LUT R10, R10, 0xffff0000, RZ, 0xc0, !PT ;  /* 0xffff00000a0a7812 */ /* 0x000fe200078ec0ff */
[----:B------:R-:W-:Y:S01]  /*2d80*/  VIADD R4, R4, 0x1f ;  /* 0x0000001f04047836 */ /* 0x000fe20000000000 */
[----:B------:R-:W-:Y:S01]  /*2d90*/  LOP3.LUT R86, R13, R84, RZ, 0xfc, !PT ;  /* 0x000000540d567212 */ /* 0x000fe200078efcff */
[----:B------:R-:W-:Y:S01]  /*2da0*/  FMUL R84, R59, R8 ;  /* 0x000000083b547220 */ /* 0x000fe20000400000 */
[----:B------:R-:W-:Y:S01]  /*2db0*/  LOP3.LUT R74, R5, 0xffff0000, RZ, 0xc0, !PT ;  /* 0xffff0000054a7812 */ /* 0x000fe200078ec0ff */
[----:B------:R-:W-:Y:S01]  /*2dc0*/  FMUL R14, R59, R10 ;  /* 0x0000000a3b0e7220 */ /* 0x000fe20000400000 */
[C---:B------:R-:W-:Y:S01]  /*2dd0*/  IMAD.U32 R76, R6.reuse, 0x10000, RZ ;  /* 0x00010000064c7824 */ /* 0x040fe200078e00ff */
[----:B------:R-:W-:Y:S01]  /*2de0*/  LOP3.LUT R78, R6, 0xffff0000, RZ, 0xc0, !PT ;  /* 0xffff0000064e7812 */ /* 0x000fe200078ec0ff */
[----:B------:R-:W-:Y:S01]  /*2df0*/  FFMA R5, R60, R26, R21 ;  /* 0x0000001a3c057223 */ /* 0x000fe20000000015 */
[----:B------:R-:W-:Y:S01]  /*2e00*/  ISETP.GT.U32.AND P2, PT, R4, 0x3e, PT ;  /* 0x0000003e0400780c */ /* 0x000fe20003f44070 */
[C---:B------:R-:W-:Y:S01]  /*2e10*/  FFMA R6, R60.reuse, R27, R20 ;  /* 0x0000001b3c067223 */ /* 0x040fe20000000014 */
[C---:B------:R-:W-:Y:S01]  /*2e20*/  FFMA R4, R60.reuse, R24, R15 ;  /* 0x000000183c047223 */ /* 0x040fe2000000000f */
[C---:B------:R-:W-:Y:S01]  /*2e30*/  FFMA R25, R60.reuse, R25, R84 ;  /* 0x000000193c197223 */ /* 0x040fe20000000054 */
[C---:B------:R-:W-:Y:S01]  /*2e40*/  FFMA R28, R60.reuse, R28, R23 ;  /* 0x0000001c3c1c7223 */ /* 0x040fe20000000017 */
[----:B------:R-:W-:Y:S01]  /*2e50*/  FFMA R29, R60, R29, R14 ;  /* 0x0000001d3c1d7223 */ /* 0x000fe2000000000e */
[C---:B------:R-:W-:Y:S01]  /*2e60*/  LOP3.LUT R66, R11.reuse, 0xffff0000, RZ, 0xc0, !PT ;  /* 0xffff00000b427812 */ /* 0x040fe200078ec0ff */
[----:B------:R-:W-:Y:S01]  /*2e70*/  IMAD.U32 R64, R11, 0x10000, RZ ;  /* 0x000100000b407824 */ /* 0x000fe200078e00ff */
[C---:B------:R-:W-:Y:S01]  /*2e80*/  LOP3.LUT R82, R7.reuse, 0xffff0000, RZ, 0xc0, !PT ;  /* 0xffff000007527812 */ /* 0x040fe200078ec0ff */
[----:B------:R-:W-:Y:S01]  /*2e90*/  IMAD.U32 R80, R7, 0x10000, RZ ;  /* 0x0001000007507824 */ /* 0x000fe200078e00ff */
[----:B------:R-:W-:Y:S01]  /*2ea0*/  F2FP.RELU.BF16.F32.PACK_AB R5, R6, R5 ;  /* 0x000000050605723e */ /* 0x000fe200000018ff */
[----:B------:R-:W-:Y:S01]  /*2eb0*/  IMAD.U32 R11, RZ, RZ, UR48 ;  /* 0x00000030ff0b7e24 */ /* 0x000fe2000f8e00ff */
[----:B------:R-:W-:Y:S01]  /*2ec0*/  F2FP.RELU.BF16.F32.PACK_AB R4, R25, R4 ;  /* 0x000000041904723e */ /* 0x000fe200000018ff */
[----:B---3--:R-:W-:Y:S01]  /*2ed0*/  FMUL R61, R59, R64 ;  /* 0x000000403b3d7220 */ /* 0x008fe20000400000 */
[----:B------:R-:W-:Y:S01]  /*2ee0*/  F2FP.RELU.BF16.F32.PACK_AB R6, R29, R28 ;  /* 0x0000001c1d06723e */ /* 0x000fe200000018ff */
[C---:B------:R-:W-:Y:S01]  /*2ef0*/  FMUL R66, R59.reuse, R66 ;  /* 0x000000423b427220 */ /* 0x040fe20000400000 */
[C---:B------:R-:W-:Y:S01]  /*2f00*/  FMUL R25, R59.reuse, R72 ;  /* 0x000000483b197220 */ /* 0x040fe20000400000 */
[C---:B------:R-:W-:Y:S01]  /*2f10*/  FMUL R74, R59.reuse, R74 ;  /* 0x0000004a3b4a7220 */ /* 0x040fe20000400000 */
[C---:B------:R-:W-:Y:S01]  /*2f20*/  FMUL R29, R59.reuse, R80 ;  /* 0x000000503b1d7220 */ /* 0x040fe20000400000 */
[C---:B------:R-:W-:Y:S01]  /*2f30*/  FMUL R82, R59.reuse, R82 ;  /* 0x000000523b527220 */ /* 0x040fe20000400000 */
[C---:B------:R-:W-:Y:S01]  /*2f40*/  FMUL R63, R59.reuse, R68 ;  /* 0x000000443b3f7220 */ /* 0x040fe20000400000 */
[----:B------:R-:W-:Y:S01]  /*2f50*/  FMUL R70, R59, R70 ;  /* 0x000000463b467220 */ /* 0x000fe20000400000 */
[----:B------:R-:W-:-:S02]  /*2f60*/  IMAD.MOV.U32 R13, RZ, RZ, 0x20 ;  /* 0x00000020ff0d7424 */ /* 0x000fc400078e00ff */
[C---:B------:R-:W-:Y:S01]  /*2f70*/  FMUL R27, R59.reuse, R76 ;  /* 0x0000004c3b1b7220 */ /* 0x040fe20000400000 */
[----:B------:R-:W-:Y:S01]  /*2f80*/  FMUL R78, R59, R78 ;  /* 0x0000004e3b4e7220 */ /* 0x000fe20000400000 */
[----:B------:R-:W-:Y:S01]  /*2f90*/  IMAD R24, R11, 0x1000, R86 ;  /* 0x000010000b187824 */ /* 0x000fe200078e0256 */
[----:B------:R-:W-:Y:S01]  /*2fa0*/  LOP3.LUT P3, RZ, R18, 0x4, RZ, 0xc0, !PT ;  /* 0x0000000412ff7812 */ /* 0x000fe2000786c0ff */
[C---:B------:R-:W-:Y:S01]  /*2fb0*/  FFMA R7, R60.reuse, R30, R61 ;  /* 0x0000001e3c077223 */ /* 0x040fe2000000003d */
        /* <DEDUP_REMOVED lines=8> */
[----:B------:R-:W-:Y:S01]  /*3040*/  FFMA R37, R60, R37, R78 ;  /* 0x000000253c257223 */ /* 0x000fe2000000004e */
[----:B------:R-:W-:Y:S01]  /*3050*/  SEL R13, R13, 0xffffffe0, !P3 ;  /* 0xffffffe00d0d7807 */ /* 0x000fe20005800000 */
[----:B------:R-:W-:Y:S05]  /*3060*/  WARPSYNC.ALL ;  /* 0x0000000000007948 */ /* 0x000fea0003800000 */
[----:B------:R-:W-:Y:S01]  /*3070*/  LEA R24, R24, UR52, 0x1 ;  /* 0x0000003418187c11 */ /* 0x000fe2000f8e08ff */
[----:B------:R-:W-:Y:S01]  /*3080*/  BSSY B0, `(.L_x_56) ;  /* 0x0000017000007945 */ /* 0x000fe20003800000 */
[----:B------:R-:W-:-:S02]  /*3090*/  F2FP.RELU.BF16.F32.PACK_AB R7, R8, R7 ;  /* 0x000000070807723e */ /* 0x000fc400000018ff */
[----:B------:R-:W-:Y:S02]  /*30a0*/  F2FP.RELU.BF16.F32.PACK_AB R9, R10, R9 ;  /* 0x000000090a09723e */ /* 0x000fe400000018ff */
[----:B------:R-:W-:Y:S01]  /*30b0*/  F2FP.RELU.BF16.F32.PACK_AB R11, R12, R11 ;  /* 0x0000000b0c0b723e */ /* 0x000fe200000018ff */
[----:B------:R1:W-:Y:S01]  /*30c0*/  STSM.16.M88.4 [R24+0x200], R4 ;  /* 0x0002000418007844 */ /* 0x0003e20000000200 */
[----:B------:R-:W-:Y:S02]  /*30d0*/  F2FP.RELU.BF16.F32.PACK_AB R8, R33, R32 ;  /* 0x000000202108723e */ /* 0x000fe400000018ff */
[----:B------:R-:W-:Y:S02]  /*30e0*/  F2FP.RELU.BF16.F32.PACK_AB R10, R37, R36 ;  /* 0x00000024250a723e */ /* 0x000fe400000018ff */
[----:B------:R-:W-:-:S05]  /*30f0*/  IADD3 R12, R13, 0x200, R24 ;  /* 0x000002000d0c7810 */ /* 0x000fca0007ffe018 */
[----:B------:R1:W-:Y:S01]  /*3100*/  STSM.16.M88.4 [R12], R8 ;  /* 0x000000080c007844 */ /* 0x0003e20000000200 */
[----:B------:R-:W-:Y:S01]  /*3110*/  @!PT LDS RZ, [RZ] ;  /* 0x00000000fffff984 */ /* 0x000fe20000000800 */
[----:B------:R-:W-:Y:S01]  /*3120*/  @!PT LDS RZ, [RZ] ;  /* 0x00000000fffff984 */ /* 0x000fe20000000800 */
[----:B------:R-:W-:Y:S01]  /*3130*/  @!PT LDS RZ, [RZ] ;  /* 0x00000000fffff984 */ /* 0x000fe20000000800 */
[----:B------:R-:W-:Y:S01]  /*3140*/  @!PT LDS RZ, [RZ] ;  /* 0x00000000fffff984 */ /* 0x000fe20000000800 */
[----:B------:R2:W-:Y:S06]  /*3150*/  MEMBAR.ALL.CTA ;  /* 0x0000000000007992 */ /* 0x0005ec0000008000 */
[----:B--2---:R-:W2:Y:S02]  /*3160*/  FENCE.VIEW.ASYNC.S ;  /* 0x00000000000073c6 */ /* 0x004ea40000000000 */
[----:B--2---:R-:W-:Y:S06]  /*3170*/  BAR.SYNC.DEFER_BLOCKING 0x1, 0x100 ;  /* 0x0044000000007b1d */ /* 0x004fec0000010000 */
[----:B------:R-:W-:Y:S05]  /*3180*/  @P2 BRA `(.L_x_57) ;  /* 0x0000000000182947 */ /* 0x000fea0003800000 */
[----:B------:R-:W-:Y:S02]  /*3190*/  ULEA UR44, UR48, UR52, 0xd ;  /* 0x00000034302c7291 */ /* 0x000fe4000f8e683f */
[----:B------:R-:W-:Y:S02]  /*31a0*/  UIADD3 UR4, UP0, UR56, 0x4f0, URZ ;  /* 0x000004f038047890 */ /* 0x000fe4000ff1e03f */
[----:B------:R-:W-:Y:S02]  /*31b0*/  UIADD3 UR44, UR44, 0x200, URZ ;  /* 0x000002002c2c7890 */ /* 0x000fe4000fffe03f */
[----:B------:R-:W-:-:S09]  /*31c0*/  UIADD3.X UR5, URZ, UR57, URZ, UP0, !UPT ;  /* 0x000000393f057290 */ /* 0x000fd200087fe43f */
[----:B------:R2:W-:Y:S02]  /*31d0*/  UTMASTG.3D [UR44], [UR4] ;  /* 0x0000002c040073b5 */ /* 0x0005e40008010000 */
[----:B--2---:R0:W-:Y:S02]  /*31e0*/  UTMACMDFLUSH ;  /* 0x00000000000079b7 */ /* 0x0041e40000000000 */
.L_x_57:
[----:B------:R-:W-:Y:S05]  /*31f0*/  BSYNC B0 ;  /* 0x0000000000007941 */ /* 0x000fea0003800000 */
.L_x_56:
[----:B------:R-:W-:Y:S01]  /*3200*/  UIADD3 UR4, UR48, 0x1, URZ ;  /* 0x0000000130047890 */ /* 0x000fe2000fffe03f */
[----:B------:R-:W-:Y:S01]  /*3210*/  BSSY B0, `(.L_x_58) ;  /* 0x0000008000007945 */ /* 0x000fe20003800000 */
[----:B------:R-:W-:Y:S02]  /*3220*/  UIADD3 UR8, UR50, UR43, URZ ;  /* 0x0000002b32087290 */ /* 0x000fe4000fffe03f */
[----:B------:R-:W-:-:S04]  /*3230*/  UISETP.NE.AND UP0, UPT, UR4, 0x3, UPT ;  /* 0x000000030400788c */ /* 0x000fc8000bf05270 */
[----:B------:R-:W-:Y:S02]  /*3240*/  USEL UR9, URZ, 0x1, UP0 ;  /* 0x000000013f097887 */ /* 0x000fe40008000000 */
[----:B------:R-:W-:Y:S02]  /*3250*/  USEL UR10, UR4, URZ, UP0 ;  /* 0x0000003f040a7287 */ /* 0x000fe40008000000 */
[----:B------:R-:W-:Y:S01]  /*3260*/  ULOP3.LUT UR9, UR49, UR9, URZ, 0x3c, !UPT ;  /* 0x0000000931097292 */ /* 0x000fe2000f8e3c3f */
[----:B------:R-:W-:Y:S11]  /*3270*/  @P2 BRA `(.L_x_59) ;  /* 0x0000000000042947 */ /* 0x000ff60003800000 */
[----:B------:R-:W-:-:S04]  /*3280*/  DEPBAR.LE SB0, 0x1 ;  /* 0x000080400000791a */ /* 0x000fc80000000000 */
.L_x_59:
[----:B------:R-:W-:Y:S05]  /*3290*/  BSYNC B0 ;  /* 0x0000000000007941 */ /* 0x000fea0003800000 */
.L_x_58:
[----:B------:R-:W-:Y:S01]  /*32a0*/  BAR.SYNC.DEFER_BLOCKING 0x1, 0x100 ;  /* 0x0044000000007b1d */ /* 0x000fe20000010000 */
[----:B------:R-:W-:-:S13]  /*32b0*/  ISETP.NE.AND P3, PT, RZ, UR39, PT ;  /* 0x00000027ff007c0c */ /* 0x000fda000bf65270 */
[----:B------:R-:W-:Y:S05]  /*32c0*/  @!P3 BRA `(.L_x_60) ;  /* 0x000000000034b947 */ /* 0x000fea0003800000 */
[----:B------:R-:W-:Y:S04]  /*32d0*/  BSSY B0, `(.L_x_61) ;  /* 0x0000009000007945 */ /* 0x000fe80003800000 */
[----:B------:R-:W-:Y:S05]  /*32e0*/  @P0 BRA `(.L_x_62) ;  /* 0x00000000001c0947 */ /* 0x000fea0003800000 */
[----:B------:R-:W-:-:S13]  /*32f0*/  ISETP.NE.AND P3, PT, R67, 0x3, PT ;  /* 0x000000034300780c */ /* 0x000fda0003f65270 */
[----:B------:R-:W-:Y:S05]  /*3300*/  @!P3 BRA `(.L_x_63) ;  /* 0x000000000004b947 */ /* 0x000fea0003800000 */
[----:B------:R-:W-:Y:S01]  /*3310*/  BPT.TRAP 0x1 ;  /* 0x000000040000795c */ /* 0x000fe20000300000 */
.L_x_63:
[----:B------:R-:W-:-:S04]  /*3320*/  ULEA UR4, UR38, UR52, 0x3 ;  /* 0x0000003426047291 */ /* 0x000fc8000f8e183f */
[----:B------:R-:W-:-:S04]  /*3330*/  UIADD3 UR4, UR4, 0x98, URZ ;  /* 0x0000009804047890 */ /* 0x000fc8000fffe03f */
[----:B------:R-:W-:-:S09]  /*3340*/  UPRMT UR4, UR51, 0x654, UR4 ;  /* 0x0000065433047896 */ /* 0x000fd20008000004 */
[----:B------:R-:W-:Y:S03]  /*3350*/  SYNCS.ARRIVE.TRANS64.RED.A1T0 RZ, [UR4], RZ ;  /* 0x000000ffffff79a7 */ /* 0x000fe60008100404 */
.L_x_62:
[----:B------:R-:W-:Y:S05]  /*3360*/  BSYNC B0 ;  /* 0x0000000000007941 */ /* 0x000fea0003800000 */
.L_x_61:
[----:B------:R-:W-:-:S04]  /*3370*/  UIADD3 UR38, UR38, 0x1, URZ ;  /* 0x0000000126267890 */ /* 0x000fc8000fffe03f */
[----:B------:R-:W-:-:S04]  /*3380*/  UISETP.NE.AND UP0, UPT, UR38, 0x3, UPT ;  /* 0x000000032600788c */ /* 0x000fc8000bf05270 */
[----:B------:R-:W-:-:S12]  /*3390*/  USEL UR38, UR38, URZ, UP0 ;  /* 0x0000003f26267287 */ /* 0x000fd80008000000 */
.L_x_60:
[----:B------:R-:W-:Y:S01]  /*33a0*/  USHF.R.U32.HI UR4, URZ, 0x3, UR8 ;  /* 0x000000033f047899 */ /* 0x000fe20008011608 */
[----:B------:R-:W-:Y:S01]  /*33b0*/  BSSY B0, `(.L_x_64) ;  /* 0x000003a000007945 */ /* 0x000fe20003800000 */
[----:B------:R-:W-:Y:S02]  /*33c0*/  UISETP.GT.U32.AND UP0, UPT, UR8, 0x7, UPT ;  /* 0x000000070800788c */ /* 0x000fe4000bf04070 */
[----:B------:R-:W-:Y:S02]  /*33d0*/  ULOP3.LUT UR4, UR4, 0x1, URZ, 0xc0, !UPT ;  /* 0x0000000104047892 */ /* 0x000fe4000f8ec03f */
[----:B------:R-:W-:Y:S02]  /*33e0*/  UISETP.LT.U32.AND UP1, UPT, UR50, 0x8, UP0 ;  /* 0x000000083200788c */ /* 0x000fe40008721070 */
[----:B------:R-:W-:Y:S02]  /*33f0*/  UISETP.NE.U32.AND UP2, UPT, UR4, 0x1, UPT ;  /* 0x000000010400788c */ /* 0x000fe4000bf45070 */
[----:B------:R-:W-:-:S02]  /*3400*/  USEL UR5, URZ, 0x1, !UP1 ;  /* 0x000000013f057887 */ /* 0x000fc4000c800000 */
[----:B------:R-:W-:-:S04]  /*3410*/  UISETP.GT.U32.AND UP0, UPT, UR50, 0x7, !UP2 ;  /* 0x000000073200788c */ /* 0x000fc8000d704070 */
[----:B------:R-:W-:-:S04]  /*3420*/  USEL UR4, URZ, 0x1, !UP0 ;  /* 0x000000013f047887 */ /* 0x000fc8000c000000 */
[----:B------:R-:W-:Y:S01]  /*3430*/  ULOP3.LUT UR40, UR4, UR40, UR5, 0x96, !UPT ;  /* 0x0000002804287292 */ /* 0x000fe2000f8e9605 */
[----:B------:R-:W-:Y:S11]  /*3440*/  @P0 BRA `(.L_x_65) ;  /* 0x0000000000c00947 */ /* 0x000ff60003800000 */
[----:B------:R-:W-:-:S13]  /*3450*/  ISETP.NE.AND P3, PT, R67, 0x3, PT ;  /* 0x000000034300780c */ /* 0x000fda0003f65270 */
[----:B------:R-:W-:Y:S05]  /*3460*/  @!P3 BRA `(.L_x_66) ;  /* 0x000000000004b947 */ /* 0x000fea0003800000 */
[----:B------:R-:W-:Y:S01]  /*3470*/  BPT.TRAP 0x1 ;  /* 0x000000040000795c */ /* 0x000fe20000300000 */
.L_x_66:
[----:B------:R-:W-:Y:S01]  /*3480*/  SHF.L.U32 R0, R0, 0x1f, RZ ;  /* 0x0000001f00007819 */ /* 0x000fe200000006ff */
[----:B------:R-:W-:Y:S01]  /*3490*/  BSSY B1, `(.L_x_67) ;  /* 0x0000004000017945 */ /* 0x000fe20003800000 */
[----:B-1----:R-:W-:-:S04]  /*34a0*/  LEA R5, R3, UR52, 0x3 ;  /* 0x0000003403057c11 */ /* 0x002fc8000f8e18ff */
[----:B------:R-:W1:Y:S02]  /*34b0*/  SYNCS.PHASECHK.TRANS64.TRYWAIT P3, [R5+URZ+0x80], R0 ;  /* 0x00008000050075a7 */ /* 0x000e64000806017f */
[----:B-1----:R-:W-:Y:S05]  /*34c0*/  @!P3 BRA `(.L_x_68) ;  /* 0x000000380064b947 */ /* 0x002fea0003800000 */
.L_x_141:
[----:B------:R-:W-:Y:S05]  /*34d0*/  BSYNC B1 ;  /* 0x0000000000017941 */ /* 0x000fea0003800000 */
.L_x_67:
[----:B------:R-:W-:Y:S05]  /*34e0*/  @P4 BRA `(.L_x_65) ;  /* 0x0000000000984947 */ /* 0x000fea0003800000 */
[----:B------:R-:W-:Y:S01]  /*34f0*/  IMAD R3, R3, 0x1000, R86 ;  /* 0x0000100003037824 */ /* 0x000fe200078e0256 */
[----:B------:R-:W-:Y:S05]  /*3500*/  WARPSYNC.ALL ;  /* 0x0000000000007948 */ /* 0x000fea0003800000 */
[----:B-1----:R-:W-:-:S05]  /*3510*/  LEA R0, R3, UR52, 0x1 ;  /* 0x0000003403007c11 */ /* 0x002fca000f8e08ff */
[----:B------:R-:W-:Y:S01]  /*3520*/  IMAD.IADD R29, R13, 0x1, R0 ;  /* 0x000000010d1d7824 */ /* 0x000fe200078e0200 */
[----:B------:R-:W1:Y:S05]  /*3530*/  LDSM.16.M88.4 R4, [R0+0x200] ;  /* 0x000200000004783b */ /* 0x000e6a0000000200 */
[----:B------:R-:W2:Y:S01]  /*3540*/  LDSM.16.M88.4 R28, [R29+0x200] ;  /* 0x000200001d1c783b */ /* 0x000ea20000000200 */
[C---:B-1----:R-:W-:Y:S01]  /*3550*/  IMAD.U32 R8, R4.reuse, 0x10000, RZ ;  /* 0x0001000004087824 */ /* 0x042fe200078e00ff */
[----:B------:R-:W-:Y:S01]  /*3560*/  LOP3.LUT R4, R4, 0xffff0000, RZ, 0xc0, !PT ;  /* 0xffff000004047812 */ /* 0x000fe200078ec0ff */
[C---:B------:R-:W-:Y:S01]  /*3570*/  IMAD.U32 R12, R6.reuse, 0x10000, RZ ;  /* 0x00010000060c7824 */ /* 0x040fe200078e00ff */
[C---:B------:R-:W-:Y:S01]  /*3580*/  LOP3.LUT R20, R5.reuse, 0xffff0000, RZ, 0xc0, !PT ;  /* 0xffff000005147812 */ /* 0x040fe200078ec0ff */
[----:B------:R-:W-:Y:S01]  /*3590*/  IMAD.U32 R10, R5, 0x10000, RZ ;  /* 0x00010000050a7824 */ /* 0x000fe200078e00ff */
[----:B------:R-:W-:Y:S01]  /*35a0*/  LOP3.LUT R6, R6, 0xffff0000, RZ, 0xc0, !PT ;  /* 0xffff000006067812 */ /* 0x000fe200078ec0ff */
[----:B--2---:R-:W-:Y:S01]  /*35b0*/  IMAD.U32 R0, R28, 0x10000, RZ ;  /* 0x000100001c007824 */ /* 0x004fe200078e00ff */
[C---:B------:R-:W-:Y:S01]  /*35c0*/  LOP3.LUT R66, R7.reuse, 0xffff0000, RZ, 0xc0, !PT ;  /* 0xffff000007427812 */ /* 0x040fe200078ec0ff */
[----:B------:R-:W-:Y:S01]  /*35d0*/  IMAD.U32 R32, R30, 0x10000, RZ ;  /* 0x000100001e207824 */ /* 0x000fe200078e00ff */
[----:B------:R-:W-:Y:S01]  /*35e0*/  LOP3.LUT R28, R28, 0xffff0000, RZ, 0xc0, !PT ;  /* 0xffff00001c1c7812 */ /* 0x000fe200078ec0ff */
[----:B------:R-:W-:Y:S01]  /*35f0*/  IMAD.U32 R24, R7, 0x10000, RZ ;  /* 0x0001000007187824 */ /* 0x000fe200078e00ff */
[C---:B------:R-:W-:Y:S01]  /*3600*/  LOP3.LUT R74, R29.reuse, 0xffff0000, RZ, 0xc0, !PT ;  /* 0xffff00001d4a7812 */ /* 0x040fe200078ec0ff */
[----:B------:R-:W-:Y:S01]  /*3610*/  IMAD.U32 R26, R29, 0x10000, RZ ;  /* 0x000100001d1a7824 */ /* 0x000fe200078e00ff */
[----:B------:R-:W-:Y:S01]  /*3620*/  LOP3.LUT R30, R30, 0xffff0000, RZ, 0xc0, !PT ;  /* 0xffff00001e1e7812 */ /* 0x000fe200078ec0ff */
[C---:B------:R-:W-:Y:S01]  /*3630*/  IMAD.U32 R34, R31.reuse, 0x10000, RZ ;  /* 0x000100001f227824 */ /* 0x040fe200078e00ff */
[----:B------:R-:W-:Y:S01]  /*3640*/  LOP3.LUT R82, R31, 0xffff0000, RZ, 0xc0, !PT ;  /* 0xffff00001f527812 */ /* 0x000fe200078ec0ff */
[C---:B------:R-:W-:Y:S01]  /*3650*/  FMUL R15, R59.reuse, R8 ;  /* 0x000000083b0f7220 */ /* 0x040fe20000400000 */
        /* <DEDUP_REMOVED lines=14> */
[----:B------:R-:W-:-:S07]  /*3740*/  FMUL R82, R59, R82 ;  /* 0x000000523b527220 */ /* 0x000fce0000400000 */
.L_x_65:
[----:B------:R-:W-:Y:S05]  /*3750*/  BSYNC B0 ;  /* 0x0000000000007941 */ /* 0x000fea0003800000 */
.L_x_64:
[----:B------:R-:W-:Y:S02]  /*3760*/  IMAD.U32 R3, RZ, RZ, UR10 ;  /* 0x0000000aff037e24 */ /* 0x000fe4000f8e00ff */
[C---:B------:R-:W-:Y:S01]  /*3770*/  FFMA R15, R60.reuse, R40, R15 ;  /* 0x000000283c0f7223 */ /* 0x040fe2000000000f */
[C---:B------:R-:W-:Y:S01]  /*3780*/  FFMA R84, R60.reuse, R41, R84 ;  /* 0x000000293c547223 */ /* 0x040fe20000000054 */
[C---:B------:R-:W-:Y:S01]  /*3790*/  FFMA R21, R60.reuse, R42, R21 ;  /* 0x0000002a3c157223 */ /* 0x040fe20000000015 */
[----:B-1----:R-:W-:Y:S02]  /*37a0*/  IMAD R0, R3, 0x1000, R86 ;  /* 0x0000100003007824 */ /* 0x002fe400078e0256 */
        /* <DEDUP_REMOVED lines=13> */
[----:B------:R-:W-:Y:S01]  /*3880*/  LEA R0, R0, UR52, 0x1 ;  /* 0x0000003400007c11 */ /* 0x000fe2000f8e08ff */
[----:B------:R-:W-:Y:S05]  /*3890*/  WARPSYNC.ALL ;  /* 0x0000000000007948 */ /* 0x000fea0003800000 */
[----:B------:R-:W-:Y:S01]  /*38a0*/  F2FP.RELU.BF16.F32.PACK_AB R84, R84, R15 ;  /* 0x0000000f5454723e */ /* 0x000fe200000018ff */
[----:B------:R-:W-:Y:S01]  /*38b0*/  BSSY B0, `(.L_x_69) ;  /* 0x000001d000007945 */ /* 0x000fe20003800000 */
[----:B------:R-:W-:-:S02]  /*38c0*/  F2FP.RELU.BF16.F32.PACK_AB R85, R20, R21 ;  /* 0x000000151455723e */ /* 0x000fc400000018ff */
[----:B------:R-:W-:Y:S02]  /*38d0*/  F2FP.RELU.BF16.F32.PACK_AB R86, R14, R23 ;  /* 0x000000170e56723e */ /* 0x000fe400000018ff */
[----:B------:R-:W-:Y:S02]  /*38e0*/  F2FP.RELU.BF16.F32.PACK_AB R87, R47, R46 ;  /* 0x0000002e2f57723e */ /* 0x000fe400000018ff */
[----:B------:R-:W-:Y:S02]  /*38f0*/  F2FP.RELU.BF16.F32.PACK_AB R26, R78, R27 ;  /* 0x0000001b4e1a723e */ /* 0x000fe400000018ff */
[----:B------:R-:W-:Y:S01]  /*3900*/  F2FP.RELU.BF16.F32.PACK_AB R24, R49, R48 ;  /* 0x000000303118723e */ /* 0x000fe200000018ff */
[----:B------:R1:W-:Y:S01]  /*3910*/  STSM.16.M88.4 [R0+0x200], R84 ;  /* 0x0002005400007844 */ /* 0x0003e20000000200 */
[----:B------:R-:W-:Y:S02]  /*3920*/  F2FP.RELU.BF16.F32.PACK_AB R25, R74, R25 ;  /* 0x000000194a19723e */ /* 0x000fe400000018ff */
[----:B------:R-:W-:-:S02]  /*3930*/  F2FP.RELU.BF16.F32.PACK_AB R27, R82, R29 ;  /* 0x0000001d521b723e */ /* 0x000fc400000018ff */
        /* <DEDUP_REMOVED lines=13> */
[----:B------:R-:W-:Y:S02]  /*3a10*/  UIADD3 UR4, UR4, 0x200, URZ ;  /* 0x0000020004047890 */ /* 0x000fe4000fffe03f */
[----:B------:R-:W-:Y:S01]  /*3a20*/  UIADD3.X UR13, URZ, UR57, URZ, UP0, !UPT ;  /* 0x000000393f0d7290 */ /* 0x000fe200087fe43f */
[----:B------:R-:W-:Y:S01]  /*3a30*/  UMOV UR6, UR46 ;  /* 0x0000002e00067c82 */ /* 0x000fe20008000000 */
[----:B------:R-:W-:-:S07]  /*3a40*/  UMOV UR7, UR47 ;  /* 0x0000002f00077c82 */ /* 0x000fce0008000000 */
[----:B------:R2:W-:Y:S01]  /*3a50*/  UTMASTG.3D [UR4], [UR12] ;  /* 0x000000040c0073b5 */ /* 0x0005e20008010000 */
[----:B------:R0:W-:Y:S01]  /*3a60*/  UTMACMDFLUSH ;  /* 0x00000000000079b7 */ /* 0x0001e20000000000 */
[----:B--2---:R-:W-:-:S04]  /*3a70*/  DEPBAR.LE SB0, 0x1 ;  /* 0x000080400000791a */ /* 0x004fc80000000000 */
.L_x_70:
[----:B------:R-:W-:Y:S05]  /*3a80*/  BSYNC B0 ;  /* 0x0000000000007941 */ /* 0x000fea0003800000 */
.L_x_69:
[----:B------:R-:W-:Y:S06]  /*3a90*/  BAR.SYNC.DEFER_BLOCKING 0x1, 0x100 ;  /* 0x0044000000007b1d */ /* 0x000fec0000010000 */
[----:B------:R-:W-:Y:S04]  /*3aa0*/  BSSY B0, `(.L_x_71) ;  /* 0x0000009000007945 */ /* 0x000fe80003800000 */
[----:B------:R-:W-:Y:S05]  /*3ab0*/  @P0 BRA `(.L_x_72) ;  /* 0x00000000001c0947 */ /* 0x000fea0003800000 */
[----:B------:R-:W-:-:S13]  /*3ac0*/  ISETP.NE.AND P0, PT, R67, 0x3, PT ;  /* 0x000000034300780c */ /* 0x000fda0003f05270 */
[----:B------:R-:W-:Y:S05]  /*3ad0*/  @!P0 BRA `(.L_x_73) ;  /* 0x0000000000048947 */ /* 0x000fea0003800000 */
[----:B------:R-:W-:Y:S01]  /*3ae0*/  BPT.TRAP 0x1 ;  /* 0x000000040000795c */ /* 0x000fe20000300000 */
.L_x_73:
[----:B------:R-:W-:-:S04]  /*3af0*/  ULEA UR4, UR38, UR52, 0x3 ;  /* 0x0000003426047291 */ /* 0x000fc8000f8e183f */
[----:B------:R-:W-:-:S04]  /*3b00*/  UIADD3 UR4, UR4, 0x98, URZ ;  /* 0x0000009804047890 */ /* 0x000fc8000fffe03f */
[----:B------:R-:W-:-:S09]  /*3b10*/  UPRMT UR4, UR51, 0x654, UR4 ;  /* 0x0000065433047896 */ /* 0x000fd20008000004 */
[----:B------:R-:W-:Y:S03]  /*3b20*/  SYNCS.ARRIVE.TRANS64.RED.A1T0 RZ, [UR4], RZ ;  /* 0x000000ffffff79a7 */ /* 0x000fe60008100404 */
.L_x_72:
[----:B------:R-:W-:Y:S05]  /*3b30*/  BSYNC B0 ;  /* 0x0000000000007941 */ /* 0x000fea0003800000 */
.L_x_71:
[----:B------:R-:W-:Y:S01]  /*3b40*/  IADD3 R16, P0, R16, UR36, RZ ;  /* 0x0000002410107c10 */ /* 0x000fe2000ff1e0ff */
[----:B------:R-:W-:Y:S01]  /*3b50*/  ULDC.64 UR4, c[0x0][0x8f8] ;  /* 0x00023e0000047ab9 */ /* 0x000fe20000000a00 */
[----:B------:R-:W-:Y:S01]  /*3b60*/  UIADD3 UR38, UR38, 0x1, URZ ;  /* 0x0000000126267890 */ /* 0x000fe2000fffe03f */
[----:B-1----:R-:W-:Y:S01]  /*3b70*/  PRMT R0, RZ, 0x7610, R0 ;  /* 0x00007610ff007816 */ /* 0x002fe20000000000 */
[----:B------:R-:W-:Y:S01]  /*3b80*/  UMOV UR47, 0xffffffff ;  /* 0xffffffff002f7882 */ /* 0x000fe20000000000 */
[----:B------:R-:W-:Y:S01]  /*3b90*/  IADD3.X R17, R17, UR42, RZ, P0, !PT ;  /* 0x0000002a11117c10 */ /* 0x000fe200087fe4ff */
[----:B------:R-:W-:Y:S01]  /*3ba0*/  UISETP.NE.AND UP0, UPT, UR38, 0x3, UPT ;  /* 0x000000032600788c */ /* 0x000fe2000bf05270 */
[----:B------:R-:W-:Y:S01]  /*3bb0*/  ISETP.GE.U32.AND P0, PT, R16, UR4, PT ;  /* 0x0000000410007c0c */ /* 0x000fe2000bf06070 */
[----:B------:R-:W-:Y:S02]  /*3bc0*/  IMAD.MOV.U32 R23, RZ, RZ, -0x1 ;  /* 0xffffffffff177424 */ /* 0x000fe400078e00ff */
[----:B------:R-:W-:Y:S01]  /*3bd0*/  USEL UR38, UR38, URZ, UP0 ;  /* 0x0000003f26267287 */ /* 0x000fe20008000000 */
[----:B------:R-:W-:Y:S01]  /*3be0*/  ISETP.GE.U32.AND.EX P0, PT, R17, UR5, PT, P0 ;  /* 0x0000000511007c0c */ /* 0x000fe2000bf06100 */
[----:B------:R-:W-:-:S12]  /*3bf0*/  IMAD.MOV.U32 R62, RZ, RZ, -0x1 ;  /* 0xffffffffff3e7424 */ /* 0x000fd800078e00ff */
[----:B------:R-:W-:Y:S05]  /*3c00*/  @P0 BRA `(.L_x_74) ;  /* 0x0000000400680947 */ /* 0x000fea0003800000 */
[----:B------:R-:W1:Y:S01]  /*3c10*/  S2R R12, SR_CTAID.X ;  /* 0x00000000000c7919 */ /* 0x000e620000002500 */
[----:B------:R-:W2:Y:S01]  /*3c20*/  LDC.64 R10, c[0x0][0x8d0] ;  /* 0x00023400ff0a7b82 */ /* 0x000ea20000000a00 */
[----:B------:R-:W-:Y:S01]  /*3c30*/  ULDC UR4, c[0x0][0x150] ;  /* 0x0000540000047ab9 */ /* 0x000fe20000000800 */
[----:B------:R-:W-:Y:S01]  /*3c40*/  IMAD.MOV.U32 R8, RZ, RZ, R16 ;  /* 0x000000ffff087224 */ /* 0x000fe200078e0010 */
[----:B------:R-:W3:Y:S01]  /*3c50*/  S2R R24, SR_CTAID.Y ;  /* 0x0000000000187919 */ /* 0x000ee20000002600 */
[----:B------:R-:W-:-:S04]  /*3c60*/  IMAD.MOV.U32 R9, RZ, RZ, R17 ;  /* 0x000000ffff097224 */ /* 0x000fc800078e0011 */
[----:B------:R-:W4:Y:S08]  /*3c70*/  LDC R25, c[0x0][0x144] ;  /* 0x00005100ff197b82 */ /* 0x000f300000000800 */
[----:B------:R-:W3:Y:S08]  /*3c80*/  LDC R0, c[0x0][0x8d8] ;  /* 0x00023600ff007b82 */ /* 0x000ef00000000800 */
[----:B------:R-:W3:Y:S01]  /*3c90*/  LDC.64 R14, c[0x0][0x8c8] ;  /* 0x00023200ff0e7b82 */ /* 0x000ee20000000a00 */
[----:B--2---:R-:W-:-:S04]  /*3ca0*/  ISETP.NE.U32.AND P0, PT, R10, RZ, PT ;  /* 0x000000ff0a00720c */ /* 0x004fc80003f05070 */
[----:B------:R-:W-:Y:S02]  /*3cb0*/  ISETP.NE.AND.EX P0, PT, R11, RZ, PT, P0 ;  /* 0x000000ff0b00720c */ /* 0x000fe40003f05300 */
[----:B-1----:R-:W-:-:S05]  /*3cc0*/  I2FP.F32.U32 R3, R12 ;  /* 0x0000000c00037245 */ /* 0x002fca0000201000 */
[----:B------:R-:W-:-:S04]  /*3cd0*/  FMUL R3, R3, UR4 ;  /* 0x0000000403037c20 */ /* 0x000fc80008400000 */
[----:B------:R1:W2:Y:S02]  /*3ce0*/  F2I.U32.TRUNC.NTZ R23, R3 ;  /* 0x0000000300177305 */ /* 0x0002a4000020f000 */
[----:B----4-:R-:W-:Y:S05]  /*3cf0*/  @!P0 BRA `(.L_x_75) ;  /* 0x0000000000288947 */ /* 0x010fea0003800000 */
[----:B-1----:R-:W1:Y:S02]  /*3d00*/  LDC R3, c[0x0][0x8dc] ;  /* 0x00023700ff037b82 */ /* 0x002e640000000800 */
[----:B-1----:R-:W-:-:S05]  /*3d10*/  IADD3 R3, P0, R16, R3, RZ ;  /* 0x0000000310037210 */ /* 0x002fca0007f1e0ff */
        /* <DEDUP_REMOVED lines=8> */
.L_x_75:
[----:B------:R-:W4:Y:S01]  /*3da0*/  LDC.64 R20, c[0x0][0x8e8] ;  /* 0x00023a00ff147b82 */ /* 0x000f220000000a00 */
[-C--:B---3--:R-:W-:Y:S01]  /*3db0*/  SHF.R.U64 R31, R8, R0.reuse, R9 ;  /* 0x00000000081f7219 */ /* 0x088fe20000001209 */
[----:B--2---:R-:W-:Y:S01]  /*3dc0*/  IMAD.MOV R23, RZ, RZ, -R23 ;  /* 0x000000ffff177224 */ /* 0x004fe200078e0a17 */
[----:B------:R-:W-:Y:S01]  /*3dd0*/  SHF.R.U32.HI R0, RZ, R0, R9 ;  /* 0x00000000ff007219 */ /* 0x000fe20000011609 */
[----:B------:R-:W-:Y:S01]  /*3de0*/  ULDC UR4, c[0x0][0x154] ;  /* 0x0000550000047ab9 */ /* 0x000fe20000000800 */
[----:B-1----:R-:W-:Y:S01]  /*3df0*/  IADD3 R3, P0, RZ, -R31, RZ ;  /* 0x8000001fff037210 */ /* 0x002fe20007f1e0ff */
[----:B------:R-:W-:Y:S02]  /*3e00*/  IMAD R26, R25, R23, R12 ;  /* 0x00000017191a7224 */ /* 0x000fe400078e020c */
[----:B------:R-:W1:Y:S01]  /*3e10*/  LDC R6, c[0x0][0x8c0] ;  /* 0x00023000ff067b82 */ /* 0x000e620000000800 */
[----:B------:R-:W-:Y:S02]  /*3e20*/  IMAD.MOV.U32 R7, RZ, RZ, 0x1 ;  /* 0x00000001ff077424 */ /* 0x000fe400078e00ff */
[----:B------:R-:W-:-:S04]  /*3e30*/  IMAD.X R5, RZ, RZ, ~R0, P0 ;  /* 0x000000ffff057224 */ /* 0x000fc800000e0e00 */
[-C--:B------:R-:W-:Y:S01]  /*3e40*/  IMAD R0, R5, R14.reuse, RZ ;  /* 0x0000000e05007224 */ /* 0x080fe200078e02ff */
[----:B------:R-:W2:Y:S01]  /*3e50*/  LDC R8, c[0x0][0x8b0] ;  /* 0x00022c00ff087b82 */ /* 0x000ea20000000800 */
[----:B------:R-:W-:-:S04]  /*3e60*/  IMAD.WIDE.U32 R4, R3, R14, R16 ;  /* 0x0000000e03047225 */ /* 0x000fc800078e0010 */
[----:B------:R-:W-:Y:S01]  /*3e70*/  IMAD R3, R3, R15, R0 ;  /* 0x0000000f03037224 */ /* 0x000fe200078e0200 */
[----:B------:R-:W-:Y:S02]  /*3e80*/  I2FP.F32.U32 R0, R24 ;  /* 0x0000001800007245 */ /* 0x000fe40000201000 */
[----:B------:R-:W3:Y:S01]  /*3e90*/  LDC R28, c[0x0][0x900] ;  /* 0x00024000ff1c7b82 */ /* 0x000ee20000000800 */
[----:B------:R-:W-:Y:S01]  /*3ea0*/  IMAD.IADD R3, R5, 0x1, R3 ;  /* 0x0000000105037824 */ /* 0x000fe200078e0203 */
[----:B----4-:R-:W-:Y:S01]  /*3eb0*/  ISETP.NE.U32.AND P0, PT, R20, RZ, PT ;  /* 0x000000ff1400720c */ /* 0x010fe20003f05070 */
[----:B------:R-:W-:Y:S01]  /*3ec0*/  FMUL R0, R0, UR4 ;  /* 0x0000000400007c20 */ /* 0x000fe20008400000 */
[----:B------:R-:W-:Y:S02]  /*3ed0*/  IMAD.MOV.U32 R5, RZ, RZ, -0x1 ;  /* 0xffffffffff057424 */ /* 0x000fe400078e00ff */
[----:B------:R-:W-:Y:S01]  /*3ee0*/  ISETP.NE.AND.EX P0, PT, R21, RZ, PT, P0 ;  /* 0x000000ff1500720c */ /* 0x000fe20003f05300 */
[----:B------:R4:W3:Y:S01]  /*3ef0*/  F2I.U32.TRUNC.NTZ R13, R0 ;  /* 0x00000000000d7305 */ /* 0x0008e2000020f000 */
[----:B------:R-:W4:Y:S01]  /*3f00*/  LDC R15, c[0x0][0x148] ;  /* 0x00005200ff0f7b82 */ /* 0x000f220000000800 */
[----:B-1----:R-:W-:-:S02]  /*3f10*/  SHF.R.U64 R12, R4, R6, R3 ;  /* 0x00000006040c7219 */ /* 0x002fc40000001203 */
[----:B------:R-:W-:-:S05]  /*3f20*/  SHF.R.U32.HI R3, RZ, R6, R3 ;  /* 0x00000006ff037219 */ /* 0x000fca0000011603 */
[----:B------:R-:W1:Y:S01]  /*3f30*/  LDC R25, c[0x0][0x8a8] ;  /* 0x00022a00ff197b82 */ /* 0x000e620000000800 */
[-CC-:B--2---:R-:W-:Y:S02]  /*3f40*/  SHF.R.U64 R10, R12, R8.reuse, R3.reuse ;  /* 0x000000080c0a7219 */ /* 0x184fe40000001203 */
[----:B------:R-:W-:-:S05]  /*3f50*/  SHF.R.U32.HI R3, RZ, R8, R3 ;  /* 0x00000008ff037219 */ /* 0x000fca0000011603 */
[----:B------:R-:W2:Y:S01]  /*3f60*/  LDC R27, c[0x0][0x8f0] ;  /* 0x00023c00ff1b7b82 */ /* 0x000ea20000000800 */
[-C--:B---3--:R-:W-:Y:S02]  /*3f70*/  SHF.L.U32 R4, R5, R28.reuse, RZ ;  /* 0x0000001c05047219 */ /* 0x088fe400000006ff */
[-CC-:B------:R-:W-:Y:S02]  /*3f80*/  SHF.R.U64 R14, R10, R28.reuse, R3.reuse ;  /* 0x0000001c0a0e7219 */ /* 0x180fe40000001203 */
[----:B------:R-:W-:Y:S02]  /*3f90*/  SHF.R.U32.HI R5, RZ, R28, R3 ;  /* 0x0000001cff057219 */ /* 0x000fe40000011603 */
[----:B------:R-:W-:Y:S01]  /*3fa0*/  LOP3.LUT R23, RZ, R4, RZ, 0x33, !PT ;  /* 0x00000004ff177212 */ /* 0x000fe200078e33ff */
[----:B------:R-:W3:Y:S01]  /*3fb0*/  LDC R29, c[0x0][0x8e0] ;  /* 0x00023800ff1d7b82 */ /* 0x000ee20000000800 */
[----:B------:R-:W-:Y:S01]  /*3fc0*/  SHF.L.U32 R28, R7, R28, RZ ;  /* 0x0000001c071c7219 */ /* 0x000fe200000006ff */
[----:B------:R-:W-:-:S06]  /*3fd0*/  IMAD.MOV.U32 R4, RZ, RZ, R14 ;  /* 0x000000ffff047224 */ /* 0x000fcc00078e000e */
        /* <DEDUP_REMOVED lines=12> */
.L_x_76:
[----:B------:R-:W-:Y:S01]  /*40a0*/  ISETP.NE.AND P0, PT, R2, 0x1, PT ;  /* 0x000000010200780c */ /* 0x000fe20003f05270 */
[----:B------:R-:W-:Y:S01]  /*40b0*/  IMAD.MOV R13, RZ, RZ, -R13 ;  /* 0x000000ffff0d7224 */ /* 0x000fe200078e0a0d */
[----:B--2-4-:R-:W-:Y:S01]  /*40c0*/  SHF.R.U64 R0, R4, R27, R5 ;  /* 0x0000001b04007219 */ /* 0x014fe20000001205 */
[----:B-1----:R-:W-:Y:S01]  /*40d0*/  VIADD R5, R25, 0xffffffff ;  /* 0xffffffff19057836 */ /* 0x002fe20000000000 */
[----:B------:R-:W-:Y:S02]  /*40e0*/  LOP3.LUT R23, R10, R23, RZ, 0xc0, !PT ;  /* 0x000000170a177212 */ /* 0x000fe400078ec0ff */
[----:B------:R-:W-:Y:S01]  /*40f0*/  R2UR UR47, R31 ;  /* 0x000000001f2f72ca */ /* 0x000fe200000e0000 */
[----:B------:R-:W-:Y:S01]  /*4100*/  IMAD.MOV R3, RZ, RZ, -R0 ;  /* 0x000000ffff037224 */ /* 0x000fe200078e0a00 */
[----:B------:R-:W-:Y:S01]  /*4110*/  LOP3.LUT R5, R12, R5, RZ, 0xc0, !PT ;  /* 0x000000050c057212 */ /* 0x000fe200078ec0ff */
[----:B------:R-:W-:Y:S02]  /*4120*/  IMAD R23, R28, R0, R23 ;  /* 0x000000001c177224 */ /* 0x000fe400078e0217 */
[----:B---3--:R-:W-:-:S02]  /*4130*/  IMAD R0, R3, R29, R14 ;  /* 0x0000001d03007224 */ /* 0x008fc400078e020e */
[----:B------:R-:W-:Y:S02]  /*4140*/  @P0 IMAD R26, R15, R13, R24 ;  /* 0x0000000d0f1a0224 */ /* 0x000fe400078e0218 */
[----:B------:R-:W-:Y:S02]  /*4150*/  IMAD R0, R0, R25, R5 ;  /* 0x0000001900007224 */ /* 0x000fe400078e0205 */
[----:B------:R-:W-:Y:S02]  /*4160*/  IMAD R23, R23, R30, R26 ;  /* 0x0000001e17177224 */ /* 0x000fe400078e021a */
[----:B------:R-:W-:-:S03]  /*4170*/  IMAD.MOV.U32 R3, RZ, RZ, 0x1 ;  /* 0x00000001ff037424 */ /* 0x000fc600078e00ff */
[----:B------:R-:W-:Y:S02]  /*4180*/  SEL R62, R0, R23, !P0 ;  /* 0x00000017003e7207 */ /* 0x000fe40004000000 */
[----:B------:R-:W-:Y:S02]  /*4190*/  SEL R23, R23, R0, !P0 ;  /* 0x0000000017177207 */ /* 0x000fe40004000000 */
[----:B------:R-:W-:-:S07]  /*41a0*/  PRMT R0, R3, 0x7610, R0 ;  /* 0x0000761003007816 */ /* 0x000fce0000000000 */
.L_x_74:
[----:B------:R-:W-:Y:S01]  /*41b0*/  UIADD3 UR48, UR10, 0x1, URZ ;  /* 0x000000010a307890 */ /* 0x000fe2000fffe03f */
[----:B------:R-:W-:Y:S01]  /*41c0*/  LOP3.LUT P0, RZ, R0, 0xff, RZ, 0xc0, !PT ;  /* 0x000000ff00ff7812 */ /* 0x000fe2000780c0ff */
[----:B------:R-:W-:Y:S02]  /*41d0*/  ULOP3.LUT UR43, UR8, 0x7, URZ, 0xc0, !UPT ;  /* 0x00000007082b7892 */ /* 0x000fe4000f8ec03f */
[----:B------:R-:W-:Y:S02]  /*41e0*/  UISETP.NE.AND UP0, UPT, UR48, 0x3, UPT ;  /* 0x000000033000788c */ /* 0x000fe4000bf05270 */
[----:B------:R-:W-:Y:S02]  /*41f0*/  UIADD3 UR39, UR39, 0x2, URZ ;  /* 0x0000000227277890 */ /* 0x000fe4000fffe03f */
[----:B------:R-:W-:Y:S02]  /*4200*/  USEL UR49, URZ, 0x1, UP0 ;  /* 0x000000013f317887 */ /* 0x000fe40008000000 */
[----:B------:R-:W-:-:S02]  /*4210*/  USEL UR48, UR48, URZ, UP0 ;  /* 0x0000003f30307287 */ /* 0x000fc40008000000 */
[----:B------:R-:W-:Y:S02]  /*4220*/  ULOP3.LUT UR49, UR9, UR49, URZ, 0x3c, !UPT ;  /* 0x0000003109317292 */ /* 0x000fe4000f8e3c3f */
[----:B------:R-:W-:Y:S10]  /*4230*/  @P0 BRA `(.L_x_77) ;  /* 0xffffffd400540947 */ /* 0x000ff4000383ffff */
[----:B------:R-:W-:-:S13]  /*4240*/  PLOP3.LUT P0, PT, PT, PT, PT, 0x8, 0x0 ;  /* 0x000000000000781c */ /* 0x000fda0003f0e170 */
.L_x_23:
[----:B------:R-:W-:Y:S05]  /*4250*/  @P0 BRA `(.L_x_15) ;  /* 0x0000002800b80947 */ /* 0x000fea0003800000 */
[----:B------:R-:W-:Y:S01]  /*4260*/  ULDC.64 UR6, c[0x0][0x588] ;  /* 0x0001620000067ab9 */ /* 0x000fe20000000a00 */
[----:B------:R-:W-:Y:S01]  /*4270*/  ISETP.NE.AND.EX P1, PT, R71, RZ, PT, P1 ;  /* 0x000000ff4700720c */ /* 0x000fe20003f25310 */
[----:B------:R-:W-:-:S04]  /*4280*/  DEPBAR.LE SB0, 0x0 ;  /* 0x000080000000791a */ /* 0x000fc80000000000 */
[----:B------:R-:W-:Y:S01]  /*4290*/  ISETP.NE.U32.AND P0, PT, RZ, UR6, PT ;  /* 0x00000006ff007c0c */ /* 0x000fe2000bf05070 */
[----:B------:R-:W-:Y:S03]  /*42a0*/  BSSY B0, `(.L_x_78) ;  /* 0x0000014000007945 */ /* 0x000fe60003800000 */
[----:B------:R-:W-:-:S13]  /*42b0*/  ISETP.NE.AND.EX P0, PT, RZ, UR7, PT, P0 ;  /* 0x00000007ff007c0c */ /* 0x000fda000bf05300 */
[----:B------:R-:W-:Y:S05]  /*42c0*/  @P0 BRA P1, `(.L_x_79) ;  /* 0x0000000000440947 */ /* 0x000fea0000800000 */
[----:B------:R-:W-:-:S04]  /*42d0*/  ISETP.NE.U32.AND P0, PT, R69, RZ, PT ;  /* 0x000000ff4500720c */ /* 0x000fc80003f05070 */
[----:B------:R-:W-:-:S13]  /*42e0*/  ISETP.NE.AND.EX P0, PT, R71, RZ, PT, P0 ;  /* 0x000000ff4700720c */ /* 0x000fda0003f05300 */
[----:B------:R-:W-:Y:S05]  /*42f0*/  @!P0 BRA `(.L_x_80) ;  /* 0x00000000002c8947 */ /* 0x000fea0003800000 */
[----:B------:R-:W-:-:S13]  /*4300*/  LOP3.LUT P0, RZ, R58, 0xff, RZ, 0xc0, !PT ;  /* 0x000000ff3aff7812 */ /* 0x000fda000780c0ff */
[----:B------:R-:W-:Y:S05]  /*4310*/  @!P0 BRA `(.L_x_81) ;  /* 0x0000000000108947 */ /* 0x000fea0003800000 */
[----:B-----5:R-:W-:-:S13]  /*4320*/  FSETP.NEU.AND P0, PT, R59, RZ, PT ;  /* 0x000000ff3b00720b */ /* 0x020fda0003f0d000 */
[----:B------:R-:W-:Y:S05]  /*4330*/  @!P0 BREAK B0 ;  /* 0x0000000000008942 */ /* 0x000fea0003800000 */
[----:B------:R-:W-:Y:S05]  /*4340*/  @P0 BRA `(.L_x_79) ;  /* 0x0000000000240947 */ /* 0x000fea0003800000 */
[----:B------:R-:W-:Y:S05]  /*4350*/  BRA `(.L_x_15) ;  /* 0x0000002800787947 */ /* 0x000fea0003800000 */
.L_x_81:
[----:B------:R-:W-:-:S04]  /*4360*/  ISETP.NE.U32.AND P0, PT, RZ, UR6, PT ;  /* 0x00000006ff007c0c */ /* 0x000fc8000bf05070 */
[----:B------:R-:W-:-:S13]  /*4370*/  ISETP.NE.AND.EX P0, PT, RZ, UR7, PT, P0 ;  /* 0x00000007ff007c0c */ /* 0x000fda000bf05300 */
[----:B------:R-:W-:Y:S05]  /*4380*/  @!P0 BREAK B0 ;  /* 0x0000000000008942 */ /* 0x000fea0003800000 */
[----:B------:R-:W-:Y:S05]  /*4390*/  @P0 BRA `(.L_x_79) ;  /* 0x0000000000100947 */ /* 0x000fea0003800000 */
[----:B------:R-:W-:Y:S05]  /*43a0*/  BRA `(.L_x_15) ;  /* 0x0000002800647947 */ /* 0x000fea0003800000 */
.L_x_80:
[----:B-----5:R-:W-:-:S13]  /*43b0*/  FSETP.NEU.AND P0, PT, R59, RZ, PT ;  /* 0x000000ff3b00720b */ /* 0x020fda0003f0d000 */
[----:B------:R-:W-:Y:S05]  /*43c0*/  @!P0 BREAK B0 ;  /* 0x0000000000008942 */ /* 0x000fea0003800000 */
[----:B------:R-:W-:Y:S05]  /*43d0*/  @!P0 BRA `(.L_x_15) ;  /* 0x0000002800588947 */ /* 0x000fea0003800000 */
.L_x_79:
[----:B-1----:R-:W-:Y:S05]  /*43e0*/  BSYNC B0 ;  /* 0x0000000000007941 */ /* 0x002fea0003800000 */
.L_x_78:
[----:B------:R-:W-:-:S04]  /*43f0*/  LOP3.LUT R19, R19, 0x1, RZ, 0xfc, !PT ;  /* 0x0000000113137812 */ /* 0x000fc800078efcff */
[----:B------:R-:W-:-:S13]  /*4400*/  ISETP.NE.AND P0, PT, R19, 0x3, PT ;  /* 0x000000031300780c */ /* 0x000fda0003f05270 */
[----:B------:R-:W-:Y:S05]  /*4410*/  @!P0 BRA `(.L_x_82) ;  /* 0x0000000000048947 */ /* 0x000fea0003800000 */
[----:B------:R-:W-:Y:S01]  /*4420*/  BPT.TRAP 0x1 ;  /* 0x000000040000795c */ /* 0x000fe20000300000 */
.L_x_82:
[----:B------:R-:W1:Y:S01]  /*4430*/  S2UR UR5, SR_CgaCtaId ;  /* 0x00000000000579c3 */ /* 0x000e620000008800 */
[----:B------:R-:W-:Y:S02]  /*4440*/  UMOV UR4, 0x400 ;  /* 0x0000040000047882 */ /* 0x000fe40000000000 */
[----:B-1----:R-:W-:-:S04]  /*4450*/  ULEA UR4, UR5, UR4, 0x18 ;  /* 0x0000000405047291 */ /* 0x002fc8000f8ec03f */
[----:B------:R-:W-:-:S04]  /*4460*/  ULEA UR4, UR38, UR4, 0x3 ;  /* 0x0000000426047291 */ /* 0x000fc8000f8e183f */
[----:B------:R-:W-:-:S04]  /*4470*/  UIADD3 UR4, UR4, 0x98, URZ ;  /* 0x0000009804047890 */ /* 0x000fc8000fffe03f */
[----:B------:R-:W-:-:S09]  /*4480*/  UPRMT UR4, UR5, 0x654, UR4 ;  /* 0x0000065405047896 */ /* 0x000fd20008000004 */
[----:B------:R-:W-:Y:S01]  /*4490*/  SYNCS.ARRIVE.TRANS64.RED.A1T0 RZ, [UR4], RZ ;  /* 0x000000ffffff79a7 */ /* 0x000fe20008100404 */
[----:B------:R-:W-:Y:S05]  /*44a0*/  BRA `(.L_x_15) ;  /* 0x0000002800247947 */ /* 0x000fea0003800000 */
.L_x_14:
[----:B------:R-:W-:Y:S01]  /*44b0*/  ULDC.64 UR4, c[0x0][0x8f8] ;  /* 0x00023e0000047ab9 */ /* 0x000fe20000000a00 */
[----:B------:R-:W-:Y:S01]  /*44c0*/  PRMT R8, RZ, 0x7610, R8 ;  /* 0x00007610ff087816 */ /* 0x000fe20000000008 */
[----:B------:R-:W-:Y:S01]  /*44d0*/  IMAD.MOV.U32 R21, RZ, RZ, -0x1 ;  /* 0xffffffffff157424 */ /* 0x000fe200078e00ff */
[----:B------:R-:W-:Y:S01]  /*44e0*/  ISETP.GE.U32.AND P1, PT, R16, UR4, PT ;  /* 0x0000000410007c0c */ /* 0x000fe2000bf26070 */
[----:B------:R-:W-:Y:S02]  /*44f0*/  IMAD.MOV.U32 R20, RZ, RZ, -0x1 ;  /* 0xffffffffff147424 */ /* 0x000fe400078e00ff */
[----:B------:R-:W-:Y:S01]  /*4500*/  IMAD.MOV.U32 R13, RZ, RZ, -0x1 ;  /* 0xffffffffff0d7424 */ /* 0x000fe200078e00ff */
[----:B------:R-:W-:-:S13]  /*4510*/  ISETP.GE.U32.AND.EX P1, PT, R17, UR5, PT, P1 ;  /* 0x0000000511007c0c */ /* 0x000fda000bf26110 */
        /* <DEDUP_REMOVED lines=19> */
.L_x_84:
        /* <DEDUP_REMOVED lines=10> */
[----:B------:R-:W-:-:S03]  /*46f0*/  IMAD R13, R13, R27, R8 ;  /* 0x0000001b0d0d7224 */ /* 0x000fc600078e0208 */
[----:B------:R-:W5:Y:S01]  /*4700*/  LDC R29, c[0x0][0x900] ;  /* 0x00024000ff1d7b82 */ /* 0x000f620000000800 */
[----:B------:R-:W-:Y:S01]  /*4710*/  IMAD.IADD R11, R11, 0x1, R13 ;  /* 0x000000010b0b7824 */ /* 0x000fe200078e020d */
[----:B--2---:R-:W-:-:S04]  /*4720*/  ISETP.NE.U32.AND P1, PT, R30, RZ, PT ;  /* 0x000000ff1e00720c */ /* 0x004fc80003f25070 */
[----:B------:R-:W-:Y:S02]  /*4730*/  ISETP.NE.AND.EX P1, PT, R31, RZ, PT, P1 ;  /* 0x000000ff1f00720c */ /* 0x000fe40003f25310 */
[----:B------:R-:W2:Y:S01]  /*4740*/  LDC R26, c[0x0][0x8a8] ;  /* 0x00022a00ff1a7b82 */ /* 0x000ea20000000800 */
[-CC-:B---3--:R-:W-:Y:S01]  /*4750*/  SHF.R.U64 R20, R10, R12.reuse, R11.reuse ;  /* 0x0000000c0a147219 */ /* 0x188fe2000000120b */
[----:B------:R-:W-:Y:S01]  /*4760*/  IMAD.MOV.U32 R10, RZ, RZ, -0x1 ;  /* 0xffffffffff0a7424 */ /* 0x000fe200078e00ff */
[----:B------:R-:W-:-:S05]  /*4770*/  SHF.R.U32.HI R11, RZ, R12, R11 ;  /* 0x0000000cff0b7219 */ /* 0x000fca000001160b */
[----:B------:R-:W3:Y:S01]  /*4780*/  LDC R28, c[0x0][0x8f0] ;  /* 0x00023c00ff1c7b82 */ /* 0x000ee20000000800 */
[-CC-:B----4-:R-:W-:Y:S02]  /*4790*/  SHF.R.U64 R25, R20, R14.reuse, R11.reuse ;  /* 0x0000000e14197219 */ /* 0x190fe4000000120b */
[----:B------:R-:W-:-:S05]  /*47a0*/  SHF.R.U32.HI R8, RZ, R14, R11 ;  /* 0x0000000eff087219 */ /* 0x000fca000001160b */
[----:B------:R-:W4:Y:S01]  /*47b0*/  LDC R32, c[0x0][0x8e0] ;  /* 0x00023800ff207b82 */ /* 0x000f220000000800 */
[-C--:B-----5:R-:W-:Y:S02]  /*47c0*/  SHF.L.U32 R10, R10, R29.reuse, RZ ;  /* 0x0000001d0a0a7219 */ /* 0x0a0fe400000006ff */
[-CC-:B------:R-:W-:Y:S02]  /*47d0*/  SHF.R.U64 R27, R25, R29.reuse, R8.reuse ;  /* 0x0000001d191b7219 */ /* 0x180fe40000001208 */
[----:B------:R-:W-:Y:S02]  /*47e0*/  LOP3.LUT R36, RZ, R10, RZ, 0x33, !PT ;  /* 0x0000000aff247212 */ /* 0x000fe400078e33ff */
[----:B------:R-:W-:Y:S01]  /*47f0*/  SHF.R.U32.HI R11, RZ, R29, R8 ;  /* 0x0000001dff0b7219 */ /* 0x000fe20000011608 */
[----:B------:R-:W1:Y:S01]  /*4800*/  LDC R33, c[0x0][0x8b8] ;  /* 0x00022e00ff217b82 */ /* 0x000e620000000800 */
[----:B------:R-:W-:Y:S01]  /*4810*/  IMAD.MOV.U32 R10, RZ, RZ, R27 ;  /* 0x000000ffff0a7224 */ /* 0x000fe200078e001b */
[----:B------:R-:W-:Y:S06]  /*4820*/  @!P1 BRA `(.L_x_85) ;  /* 0x0000000000289947 */ /* 0x000fec0003800000 */
        /* <DEDUP_REMOVED lines=10> */
.L_x_85:
[----:B------:R-:W-:Y:S01]  /*48d0*/  ISETP.NE.AND P1, PT, R2, 0x1, PT ;  /* 0x000000010200780c */ /* 0x000fe20003f25270 */
[----:B------:R-:W-:Y:S01]  /*48e0*/  IMAD.MOV.U32 R13, RZ, RZ, R23 ;  /* 0x000000ffff0d7224 */ /* 0x000fe200078e0017 */
[----:B---3--:R-:W-:Y:S01]  /*48f0*/  SHF.R.U64 R8, R10, R28, R11 ;  /* 0x0000001c0a087219 */ /* 0x008fe2000000120b */
[----:B--2---:R-:W-:Y:S01]  /*4900*/  VIADD R11, R26, 0xffffffff ;  /* 0xffffffff1a0b7836 */ /* 0x004fe20000000000 */
[----:B------:R-:W-:Y:S02]  /*4910*/  SHF.L.U32 R34, R34, R29, RZ ;  /* 0x0000001d22227219 */ /* 0x000fe400000006ff */
[----:B------:R-:W-:Y:S01]  /*4920*/  LOP3.LUT R7, R25, R36, RZ, 0xc0, !PT ;  /* 0x0000002419077212 */ /* 0x000fe200078ec0ff */
[----:B------:R-:W-:-:S04]  /*4930*/  IMAD.MOV R10, RZ, RZ, -R8 ;  /* 0x000000ffff0a7224 */ /* 0x000fc800078e0a08 */
[----:B------:R-:W-:Y:S01]  /*4940*/  IMAD R8, R34, R8, R7 ;  /* 0x0000000822087224 */ /* 0x000fe200078e0207 */
[----:B------:R-:W-:Y:S01]  /*4950*/  LOP3.LUT R7, R20, R11, RZ, 0xc0, !PT ;  /* 0x0000000b14077212 */ /* 0x000fe200078ec0ff */
[----:B------:R-:W-:Y:S02]  /*4960*/  @P1 IMAD R3, R9, R24, R6 ;  /* 0x0000001809031224 */ /* 0x000fe400078e0206 */
[----:B----4-:R-:W-:Y:S02]  /*4970*/  IMAD R6, R10, R32, R27 ;  /* 0x000000200a067224 */ /* 0x010fe400078e021b */
[----:B-1----:R-:W-:Y:S02]  /*4980*/  IMAD R3, R8, R33, R3 ;  /* 0x0000002108037224 */ /* 0x002fe400078e0203 */
[----:B------:R-:W-:Y:S02]  /*4990*/  IMAD R6, R6, R26, R7 ;  /* 0x0000001a06067224 */ /* 0x000fe400078e0207 */
[----:B------:R-:W-:-:S03]  /*49a0*/  IMAD.MOV.U32 R8, RZ, RZ, 0x1 ;  /* 0x00000001ff087424 */ /* 0x000fc600078e00ff */
[----:B------:R-:W-:Y:S02]  /*49b0*/  SEL R20, R6, R3, !P1 ;  /* 0x0000000306147207 */ /* 0x000fe40004800000 */
[----:B------:R-:W-:-:S07]  /*49c0*/  SEL R21, R3, R6, !P1 ;  /* 0x0000000603157207 */ /* 0x000fce0004800000 */
.L_x_83:
[----:B------:R-:W-:-:S08]  /*49d0*/  NOP ;  /* 0x0000000000007918 */ /* 0x000fd00000000000 */
[----:B------:R-:W2:-:S00]  /*49e0*/  USETMAXREG.DEALLOC.CTAPOOL 0x28 ;  /* 0x00000028000079c8 */ /* 0x000e8000080e0500 */
[----:B--2---:R-:W-:-:S13]  /*49f0*/  ISETP.NE.AND P1, PT, R0, 0x1, PT ;  /* 0x000000010000780c */ /* 0x004fda0003f25270 */
[----:B------:R-:W-:Y:S05]  /*4a00*/  @!P1 BRA `(.L_x_15) ;  /* 0x0000002000cc9947 */ /* 0x000fea0003800000 */
[----:B------:R-:W-:Y:S05]  /*4a10*/  @!P4 BRA `(.L_x_86) ;  /* 0x000000100050c947 */ /* 0x000fea0003800000 */
[----:B------:R-:W-:-:S13]  /*4a20*/  ISETP.NE.OR P0, PT, R0, 0x2, P0 ;  /* 0x000000020000780c */ /* 0x000fda0000705670 */
[----:B------:R-:W-:Y:S05]  /*4a30*/  @P0 BRA `(.L_x_15) ;  /* 0x0000002000c00947 */ /* 0x000fea0003800000 */
[----:B------:R-:W-:-:S13]  /*4a40*/  LOP3.LUT P1, RZ, R8, 0xff, RZ, 0xc0, !PT ;  /* 0x000000ff08ff7812 */ /* 0x000fda000782c0ff */
[----:B------:R-:W-:Y:S05]  /*4a50*/  @!P1 BRA `(.L_x_87) ;  /* 0x0000000000189947 */ /* 0x000fea0003800000 */
[----:B------:R-:W-:Y:S01]  /*4a60*/  UMOV UR4, 0x400 ;  /* 0x0000040000047882 */ /* 0x000fe20000000000 */
[----:B------:R-:W-:Y:S01]  /*4a70*/  IMAD.MOV.U32 R0, RZ, RZ, RZ ;  /* 0x000000ffff007224 */ /* 0x000fe200078e00ff */
[----:B-1----:R-:W-:-:S04]  /*4a80*/  ULEA UR4, UR41, UR4, 0x18 ;  /* 0x0000000429047291 */ /* 0x002fc8000f8ec03f */
[----:B------:R-:W-:-:S05]  /*4a90*/  SHF.L.U32 R0, R0, 0x1f, RZ ;  /* 0x0000001f00007819 */ /* 0x000fca00000006ff */
[----:B------:R-:W1:Y:S02]  /*4aa0*/  SYNCS.PHASECHK.TRANS64.TRYWAIT P0, [UR4+0xb8], R0 ;  /* 0x0000b800ff0075a7 */ /* 0x000e640008000144 */
[----:B-1----:R-:W-:Y:S05]  /*4ab0*/  @!P0 BRA `(.L_x_88) ;  /* 0x0000002000fc8947 */ /* 0x002fea0003800000 */
.L_x_87:
[----:B-1----:R-:W-:Y:S01]  /*4ac0*/  PRMT R0, RZ, 0x7610, R0 ;  /* 0x00007610ff007816 */ /* 0x002fe20000000000 */
[----:B------:R-:W-:Y:S06]  /*4ad0*/  @P3 BRA `(.L_x_89) ;  /* 0x0000000000243947 */ /* 0x000fec0003800000 */
[----:B------:R-:W-:Y:S02]  /*4ae0*/  ULDC.64 UR4, c[0x0][0x588] ;  /* 0x0001620000047ab9 */ /* 0x000fe40000000a00 */
[----:B------:R-:W-:-:S04]  /*4af0*/  ISETP.NE.U32.AND P0, PT, RZ, UR4, PT ;  /* 0x00000004ff007c0c */ /* 0x000fc8000bf05070 */
[----:B------:R-:W-:-:S13]  /*4b00*/  ISETP.NE.AND.EX P0, PT, RZ, UR5, PT, P0 ;  /* 0x00000005ff007c0c */ /* 0x000fda000bf05300 */
[----:B------:R-:W-:Y:S05]  /*4b10*/  @!P0 BRA `(.L_x_90) ;  /* 0x00000000000c8947 */ /* 0x000fea0003800000 */
[----:B------:R2:W5:Y:S01]  /*4b20*/  LDG.E R3, desc[UR54][R4.64] ;  /* 0x0000003604037981 */ /* 0x000562000c1e1900 */
[----:B------:R-:W-:Y:S01]  /*4b30*/  IMAD.MOV.U32 R0, RZ, RZ, 0x1 ;  /* 0x00000001ff007424 */ /* 0x000fe200078e00ff */
[----:B------:R-:W-:Y:S06]  /*4b40*/  BRA `(.L_x_89) ;  /* 0x0000000000087947 */ /* 0x000fec0003800000 */
.L_x_90:
[----:B------:R-:W1:Y:S01]  /*4b50*/  LDC R3, c[0x0][0x580] ;  /* 0x00016000ff037b82 */ /* 0x000e620000000800 */
[----:B------:R-:W-:-:S07]  /*4b60*/  IMAD.MOV.U32 R0, RZ, RZ, 0x1 ;  /* 0x00000001ff007424 */ /* 0x000fce00078e00ff */
.L_x_89:
[----:B------:R-:W-:Y:S01]  /*4b70*/  UMOV UR4, URZ ;  /* 0x0000003f00047c82 */ /* 0x000fe20008000000 */
[----:B------:R-:W-:Y:S01]  /*4b80*/  IMAD.MOV.U32 R8, RZ, RZ, 0x1 ;  /* 0x00000001ff087424 */ /* 0x000fe200078e00ff */
[----:B------:R-:W-:Y:S06]  /*4b90*/  @!P1 BRA `(.L_x_91) ;  /* 0x0000000c004c9947 */ /* 0x000fec0003800000 */
[----:B------:R-:W3:Y:S01]  /*4ba0*/  LDC R9, c[0x0][0x900] ;  /* 0x00024000ff097b82 */ /* 0x000ee20000000800 */
[----:B--2---:R-:W-:Y:S01]  /*4bb0*/  IMAD.MOV.U32 R4, RZ, RZ, -0x1 ;  /* 0xffffffffff047424 */ /* 0x004fe200078e00ff */
[----:B------:R-:W-:Y:S01]  /*4bc0*/  LOP3.LUT R10, R19, 0x2, RZ, 0xfc, !PT ;  /* 0x00000002130a7812 */ /* 0x000fe200078efcff */
[----:B------:R-:W-:Y:S01]  /*4bd0*/  IMAD.MOV.U32 R6, RZ, RZ, 0x1 ;  /* 0x00000001ff067424 */ /* 0x000fe200078e00ff */
[----:B------:R-:W-:Y:S01]  /*4be0*/  ULDC.64 UR14, c[0x0][0x198] ;  /* 0x00006600000e7ab9 */ /* 0x000fe20000000a00 */
[----:B------:R-:W-:Y:S01]  /*4bf0*/  IMAD.MOV.U32 R8, RZ, RZ, 0x1 ;  /* 0x00000001ff087424 */ /* 0x000fe200078e00ff */
[----:B------:R-:W-:Y:S01]  /*4c00*/  UMOV UR4, URZ ;  /* 0x0000003f00047c82 */ /* 0x000fe20008000000 */
[----:B------:R-:W-:Y:S01]  /*4c10*/  ULDC.64 UR22, c[0x0][0x588] ;  /* 0x0001620000167ab9 */ /* 0x000fe20000000a00 */
[----:B------:R-:W2:Y:S01]  /*4c20*/  LDC R11, c[0x0][0x8a8] ;  /* 0x00022a00ff0b7b82 */ /* 0x000ea20000000800 */
[----:B------:R-:W-:Y:S01]  /*4c30*/  ULDC.64 UR24, c[0x0][0x8f8] ;  /* 0x00023e0000187ab9 */ /* 0x000fe20000000a00 */
[----:B------:R-:W-:Y:S01]  /*4c40*/  ULDC.64 UR26, c[0x0][0x590] ;  /* 0x00016400001a7ab9 */ /* 0x000fe20000000a00 */
[----:B---3--:R-:W-:-:S02]  /*4c50*/  SHF.L.U32 R4, R4, R9, RZ ;  /* 0x0000000904047219 */ /* 0x008fc400000006ff */
[----:B------:R-:W-:Y:S02]  /*4c60*/  SHF.L.U32 R9, R6, R9, RZ ;  /* 0x0000000906097219 */ /* 0x000fe400000006ff */
[----:B------:R-:W-:Y:S01]  /*4c70*/  LOP3.LUT R12, RZ, R4, RZ, 0x33, !PT ;  /* 0x00000004ff0c7212 */ /* 0x000fe200078e33ff */
[----:B--2---:R-:W-:-:S07]  /*4c80*/  VIADD R11, R11, 0xffffffff ;  /* 0xffffffff0b0b7836 */ /* 0x004fce0000000000 */
.L_x_111:
[----:B------:R-:W-:Y:S02]  /*4c90*/  ISETP.NE.U32.AND P0, PT, RZ, UR26, PT ;  /* 0x0000001aff007c0c */ /* 0x000fe4000bf05070 */
[----:B------:R-:W-:Y:S02]  /*4ca0*/  R2UR UR19, R21 ;  /* 0x00000000151372ca */ /* 0x000fe400000e0000 */
[----:B------:R-:W-:Y:S02]  /*4cb0*/  R2UR UR18, R20 ;  /* 0x00000000141272ca */ /* 0x000fe400000e0000 */
[----:B------:R-:W-:-:S09]  /*4cc0*/  ISETP.NE.AND.EX P0, PT, RZ, UR27, PT, P0 ;  /* 0x0000001bff007c0c */ /* 0x000fd2000bf05300 */
[----:B------:R-:W-:Y:S02]  /*4cd0*/  USHF.L.U32 UR19, UR19, 0x7, URZ ;  /* 0x0000000713137899 */ /* 0x000fe4000800063f */
[----:B------:R-:W-:Y:S02]  /*4ce0*/  USHF.L.U32 UR18, UR18, 0x6, URZ ;  /* 0x0000000612127899 */ /* 0x000fe4000800063f */
[----:B------:R-:W-:Y:S10]  /*4cf0*/  @!P0 BRA `(.L_x_92) ;  /* 0x00000000002c8947 */ /* 0x000ff40003800000 */
[----:B------:R-:W-:-:S04]  /*4d00*/  ISETP.NE.U32.AND P1, PT, RZ, UR22, PT ;  /* 0x00000016ff007c0c */ /* 0x000fc8000bf25070 */
[----:B------:R-:W-:-:S13]  /*4d10*/  ISETP.NE.AND.EX P1, PT, RZ, UR23, PT, P1 ;  /* 0x00000017ff007c0c */ /* 0x000fda000bf25310 */
[----:B------:R-:W-:Y:S05]  /*4d20*/  @!P1 BRA `(.L_x_93) ;  /* 0x0000000000189947 */ /* 0x000fea0003800000 */
[----:B------:R-:W2:Y:S01]  /*4d30*/  LDC.64 R4, c[0x0][0x588] ;  /* 0x00016200ff047b82 */ /* 0x000ea20000000a00 */
[----:B-1---5:R-:W-:-:S04]  /*4d40*/  IMAD R3, R13, UR26, RZ ;  /* 0x0000001a0d037c24 */ /* 0x022fc8000f8e02ff */
[----:B--2---:R-:W-:-:S05]  /*4d50*/  IMAD.WIDE R4, R3, 0x4, R4 ;  /* 0x0000000403047825 */ /* 0x004fca00078e0204 */
[----:B------:R3:W5:Y:S01]  /*4d60*/  LDG.E R3, desc[UR54][R4.64] ;  /* 0x0000003604037981 */ /* 0x000762000c1e1900 */
[----:B------:R-:W-:Y:S01]  /*4d70*/  IMAD.MOV.U32 R0, RZ, RZ, 0x1 ;  /* 0x00000001ff007424 */ /* 0x000fe200078e00ff */
[----:B------:R-:W-:Y:S06]  /*4d80*/  BRA `(.L_x_92) ;  /* 0x0000000000087947 */ /* 0x000fec0003800000 */
.L_x_93:
[----:B-1---5:R-:W2:Y:S01]  /*4d90*/  LDC R3, c[0x0][0x580] ;  /* 0x00016000ff037b82 */ /* 0x022ea20000000800 */
[----:B------:R-:W-:-:S07]  /*4da0*/  IMAD.MOV.U32 R0, RZ, RZ, 0x1 ;  /* 0x00000001ff007424 */ /* 0x000fce00078e00ff */
.L_x_92:
[----:B------:R-:W-:Y:S05]  /*4db0*/  @!P0 BRA `(.L_x_94) ;  /* 0x00000000001c8947 */ /* 0x000fea0003800000 */
[----:B------:R-:W-:-:S13]  /*4dc0*/  LOP3.LUT P2, RZ, R0, 0xff, RZ, 0xc0, !PT ;  /* 0x000000ff00ff7812 */ /* 0x000fda000784c0ff */
[----:B---3--:R-:W3:Y:S02]  /*4dd0*/  @!P2 LDC.64 R4, c[0x0][0x588] ;  /* 0x00016200ff04ab82 */ /* 0x008ee40000000a00 */
[----:B---3--:R-:W-:-:S04]  /*4de0*/  @!P2 ISETP.NE.U32.AND P0, PT, R4, RZ, PT ;  /* 0x000000ff0400a20c */ /* 0x008fc80003f05070 */
[----:B------:R-:W-:Y:S02]  /*4df0*/  @!P2 ISETP.NE.AND.EX P1, PT, R5, RZ, PT, P0 ;  /* 0x000000ff0500a20c */ /* 0x000fe40003f25300 */
[----:B-12--5:R-:W-:Y:S02]  /*4e00*/  @P2 FSETP.EQ.AND P0, PT, R3, RZ, PT ;  /* 0x000000ff0300220b */ /* 0x026fe40003f02000 */
[----:B------:R-:W-:Y:S01]  /*4e10*/  @!P2 PLOP3.LUT P0, PT, P1, PT, PT, 0x8, 0x0 ;  /* 0x000000000000a81c */ /* 0x000fe20000f0e170 */
[----:B------:R-:W-:-:S12]  /*4e20*/  BRA `(.L_x_95) ;  /* 0x0000000000047947 */ /* 0x000fd80003800000 */
.L_x_94:
[----:B-12--5:R-:W-:-:S13]  /*4e30*/  FSETP.EQ.AND P0, PT, R3, RZ, PT ;  /* 0x000000ff0300720b */ /* 0x026fda0003f02000 */
.L_x_95:
[----:B------:R-:W-:Y:S02]  /*4e40*/  ISETP.NE.AND P2, PT, R10, 0x3, PT ;  /* 0x000000030a00780c */ /* 0x000fe40003f45270 */
[----:B------:R-:W-:-:S04]  /*4e50*/  ELECT P1, URZ, PT ;  /* 0x00000000003f782f */ /* 0x000fc80003820000 */
[----:B------:R-:W-:-:S07]  /*4e60*/  PLOP3.LUT P0, PT, P1, P0, PT, 0x20, 0x0 ;  /* 0x000000000000781c */ /* 0x000fce0000f00470 */
[----:B------:R-:W-:Y:S06]  /*4e70*/  @!P2 BRA `(.L_x_96) ;  /* 0x000000000004a947 */ /* 0x000fec0003800000 */
[----:B------:R-:W-:Y:S01]  /*4e80*/  BPT.TRAP 0x1 ;  /* 0x000000040000795c */ /* 0x000fe20000300000 */
.L_x_96:
[----:B------:R-:W1:Y:S01]  /*4e90*/  S2UR UR41, SR_CgaCtaId ;  /* 0x00000000002979c3 */ /* 0x000e620000008800 */
[----:B------:R-:W-:Y:S01]  /*4ea0*/  UMOV UR5, 0x400 ;  /* 0x0000040000057882 */ /* 0x000fe20000000000 */
[----:B---3--:R-:W-:Y:S01]  /*4eb0*/  SHF.L.U32 R4, R8, 0x1f, RZ ;  /* 0x0000001f08047819 */ /* 0x008fe200000006ff */
[----:B-1----:R-:W-:-:S04]  /*4ec0*/  ULEA UR6, UR41, UR5, 0x18 ;  /* 0x0000000529067291 */ /* 0x002fc8000f8ec03f */
[----:B------:R-:W-:-:S09]  /*4ed0*/  ULEA UR5, UR4, UR6, 0x3 ;  /* 0x0000000604057291 */ /* 0x000fd2000f8e183f */
[----:B------:R-:W1:Y:S02]  /*4ee0*/  SYNCS.PHASECHK.TRANS64.TRYWAIT P1, [UR5+0x98], R4 ;  /* 0x00009804ff0075a7 */ /* 0x000e640008020145 */
[----:B-1----:R-:W-:Y:S05]  /*4ef0*/  @!P1 BRA `(.L_x_97) ;  /* 0x0000002000049947 */ /* 0x002fea0003800000 */
.L_x_142:
[----:B------:R-:W-:Y:S04]  /*4f00*/  BSSY B0, `(.L_x_98) ;  /* 0x000000f000007945 */ /* 0x000fe80003800000 */
[----:B------:R-:W-:Y:S05]  /*4f10*/  @!P0 BRA `(.L_x_99) ;  /* 0x0000000000348947 */ /* 0x000fea0003800000 */
[----:B------:R-:W-:Y:S01]  /*4f20*/  ULEA UR16, UR4, UR6, 0xd ;  /* 0x0000000604107291 */ /* 0x000fe2000f8e683f */
[----:B------:R-:W-:Y:S01]  /*4f30*/  R2UR UR20, R13 ;  /* 0x000000000d1472ca */ /* 0x000fe200000e0000 */
[----:B------:R-:W-:Y:S02]  /*4f40*/  UIADD3 UR8, UP0, UR14, 0x3f0, URZ ;  /* 0x000003f00e087890 */ /* 0x000fe4000ff1e03f */
[----:B------:R-:W-:Y:S02]  /*4f50*/  UIADD3 UR17, UR5, 0x80, URZ ;  /* 0x0000008005117890 */ /* 0x000fe4000fffe03f */
[----:B------:R-:W-:Y:S02]  /*4f60*/  UIADD3 UR16, UR16, 0x200, URZ ;  /* 0x0000020010107890 */ /* 0x000fe4000fffe03f */
[----:B------:R-:W-:Y:S01]  /*4f70*/  UIADD3.X UR9, URZ, UR15, URZ, UP0, !UPT ;  /* 0x0000000f3f097290 */ /* 0x000fe200087fe43f */
[----:B------:R-:W-:Y:S01]  /*4f80*/  UMOV UR10, 0x0 ;  /* 0x00000000000a7882 */ /* 0x000fe20000000000 */
[----:B------:R-:W-:-:S07]  /*4f90*/  UMOV UR11, 0x10000000 ;  /* 0x10000000000b7882 */ /* 0x000fce0000000000 */
[----:B------:R2:W-:Y:S02]  /*4fa0*/  UTMALDG.3D [UR16], [UR8], desc[UR10] ;  /* 0x00000a10080075b4 */ /* 0x0005e40008011000 */
[----:B--2---:R-:W-:Y:S05]  /*4fb0*/  @!P2 BRA `(.L_x_100) ;  /* 0x000000000004a947 */ /* 0x004fea0003800000 */
[----:B------:R-:W-:Y:S01]  /*4fc0*/  BPT.TRAP 0x1 ;  /* 0x000000040000795c */ /* 0x000fe20000300000 */
.L_x_100:
[----:B-1----:R-:W1:Y:S02]  /*4fd0*/  LDC R4, c[0x0][0x800] ;  /* 0x00020000ff047b82 */ /* 0x002e640000000800 */
[----:B-1----:R2:W-:Y:S02]  /*4fe0*/  SYNCS.ARRIVE.TRANS64.RED.A0TR RZ, [UR5+0x80], R4 ;  /* 0x00008004ffff79a7 */ /* 0x0025e40008300405 */
.L_x_99:
[----:B------:R-:W-:Y:S05]  /*4ff0*/  BSYNC B0 ;  /* 0x0000000000007941 */ /* 0x000fea0003800000 */
.L_x_98:
[----:B------:R-:W-:Y:S05]  /*5000*/  @!P2 BRA `(.L_x_101) ;  /* 0x000000000004a947 */ /* 0x000fea0003800000 */
[----:B------:R-:W-:Y:S01]  /*5010*/  BPT.TRAP 0x1 ;  /* 0x000000040000795c */ /* 0x000fe20000300000 */
.L_x_101:
[----:B------:R-:W-:Y:S02]  /*5020*/  UIADD3 UR5, UR5, 0x80, URZ ;  /* 0x0000008005057890 */ /* 0x000fe4000fffe03f */
[----:B------:R-:W-:Y:S02]  /*5030*/  UIADD3 UR4, UR4, 0x1, URZ ;  /* 0x0000000104047890 */ /* 0x000fe4000fffe03f */
[----:B------:R-:W-:Y:S02]  /*5040*/  UPRMT UR5, UR41, 0x654, UR5 ;  /* 0x0000065429057896 */ /* 0x000fe40008000005 */
[----:B------:R-:W-:-:S04]  /*5050*/  UISETP.NE.AND UP0, UPT, UR4, 0x3, UPT ;  /* 0x000000030400788c */ /* 0x000fc8000bf05270 */
[----:B------:R-:W-:-:S03]  /*5060*/  USEL UR7, URZ, 0x1, UP0 ;  /* 0x000000013f077887 */ /* 0x000fc60008000000 */
[----:B------:R-:W-:Y:S01]  /*5070*/  SYNCS.ARRIVE.TRANS64.RED.A1T0 RZ, [UR5], RZ ;  /* 0x000000ffffff79a7 */ /* 0x000fe20008100405 */
[----:B------:R-:W-:Y:S02]  /*5080*/  USEL UR5, UR4, URZ, UP0 ;  /* 0x0000003f04057287 */ /* 0x000fe40008000000 */
[----:B------:R-:W-:Y:S01]  /*5090*/  LOP3.LUT R8, R8, UR7, RZ, 0x3c, !PT ;  /* 0x0000000708087c12 */ /* 0x000fe2000f8e3cff */
[----:B------:R-:W-:Y:S09]  /*50a0*/  @!P2 BRA `(.L_x_102) ;  /* 0x000000000004a947 */ /* 0x000ff20003800000 */
[----:B------:R-:W-:Y:S01]  /*50b0*/  BPT.TRAP 0x1 ;  /* 0x000000040000795c */ /* 0x000fe20000300000 */
.L_x_102:
[----:B------:R-:W-:Y:S01]  /*50c0*/  ULEA UR4, UR5, UR6, 0x3 ;  /* 0x0000000605047291 */ /* 0x000fe2000f8e183f */
[----:B-12---:R-:W-:-:S08]  /*50d0*/  SHF.L.U32 R4, R8, 0x1f, RZ ;  /* 0x0000001f08047819 */ /* 0x006fd000000006ff */
[----:B------:R-:W1:Y:S02]  /*50e0*/  SYNCS.PHASECHK.TRANS64.TRYWAIT P1, [UR4+0x98], R4 ;  /* 0x00009804ff0075a7 */ /* 0x000e640008020144 */
[----:B-1----:R-:W-:Y:S05]  /*50f0*/  @!P1 BRA `(.L_x_103) ;  /* 0x0000001c009c9947 */ /* 0x002fea0003800000 */
.L_x_143:
[----:B------:R-:W-:Y:S04]  /*5100*/  BSSY B0, `(.L_x_104) ;  /* 0x0000011000007945 */ /* 0x000fe80003800000 */
[----:B------:R-:W-:Y:S05]  /*5110*/  @!P0 BRA `(.L_x_105) ;  /* 0x00000000003c8947 */ /* 0x000fea0003800000 */
[----:B------:R-:W-:Y:S01]  /*5120*/  ULEA UR8, UR5, UR6, 0xd ;  /* 0x0000000605087291 */ /* 0x000fe2000f8e683f */
[----:B------:R-:W-:Y:S01]  /*5130*/  R2UR UR12, R13 ;  /* 0x000000000d0c72ca */ /* 0x000fe200000e0000 */
[----:B------:R-:W-:Y:S02]  /*5140*/  UIADD3 UR16, UP0, UR14, 0x3f0, URZ ;  /* 0x000003f00e107890 */ /* 0x000fe4000ff1e03f */
[----:B------:R-:W-:Y:S02]  /*5150*/  UIADD3 UR10, UR18, 0x20, URZ ;  /* 0x00000020120a7890 */ /* 0x000fe4000fffe03f */
[----:B------:R-:W-:Y:S02]  /*5160*/  UIADD3 UR9, UR4, 0x80, URZ ;  /* 0x0000008004097890 */ /* 0x000fe4000fffe03f */
[----:B------:R-:W-:Y:S02]  /*5170*/  UIADD3 UR8, UR8, 0x200, URZ ;  /* 0x0000020008087890 */ /* 0x000fe4000fffe03f */
[----:B------:R-:W-:Y:S01]  /*5180*/  UIADD3.X UR17, URZ, UR15, URZ, UP0, !UPT ;  /* 0x0000000f3f117290 */ /* 0x000fe200087fe43f */
[----:B------:R-:W-:Y:S01]  /*5190*/  UMOV UR20, 0x0 ;  /* 0x0000000000147882 */ /* 0x000fe20000000000 */
[----:B------:R-:W-:Y:S01]  /*51a0*/  UMOV UR21, 0x10000000 ;  /* 0x1000000000157882 */ /* 0x000fe20000000000 */
[----:B------:R-:W-:-:S06]  /*51b0*/  UMOV UR11, UR19 ;  /* 0x00000013000b7c82 */ /* 0x000fcc0008000000 */
[----:B------:R2:W-:Y:S02]  /*51c0*/  UTMALDG.3D [UR8], [UR16], desc[UR20] ;  /* 0x00001408100075b4 */ /* 0x0005e40008011000 */
[----:B--2---:R-:W-:Y:S05]  /*51d0*/  @!P2 BRA `(.L_x_106) ;  /* 0x000000000004a947 */ /* 0x004fea0003800000 */
[----:B------:R-:W-:Y:S01]  /*51e0*/  BPT.TRAP 0x1 ;  /* 0x000000040000795c */ /* 0x000fe20000300000 */
.L_x_106:
[----:B-1----:R-:W1:Y:S02]  /*51f0*/  LDC R4, c[0x0][0x800] ;  /* 0x00020000ff047b82 */ /* 0x002e640000000800 */
[----:B-1----:R2:W-:Y:S02]  /*5200*/  SYNCS.ARRIVE.TRANS64.RED.A0TR RZ, [UR4+0x80], R4 ;  /* 0x00008004ffff79a7 */ /* 0x0025e40008300404 */
.L_x_105:
[----:B------:R-:W-:Y:S05]  /*5210*/  BSYNC B0 ;  /* 0x0000000000007941 */ /* 0x000fea0003800000 */
.L_x_104:
[----:B------:R-:W-:Y:S05]  /*5220*/  @!P2 BRA `(.L_x_107) ;  /* 0x000000000004a947 */ /* 0x000fea0003800000 */
[----:B------:R-:W-:Y:S01]  /*5230*/  BPT.TRAP 0x1 ;  /* 0x000000040000795c */ /* 0x000fe20000300000 */
.L_x_107:
[----:B------:R-:W-:Y:S01]  /*5240*/  UIADD3 UR4, UR4, 0x80, URZ ;  /* 0x0000008004047890 */ /* 0x000fe2000fffe03f */
[----:B------:R-:W-:Y:S01]  /*5250*/  IADD3 R16, P0, R16, UR36, RZ ;  /* 0x0000002410107c10 */ /* 0x000fe2000ff1e0ff */
[----:B------:R-:W-:Y:S01]  /*5260*/  IMAD.MOV.U32 R21, RZ, RZ, -0x1 ;  /* 0xffffffffff157424 */ /* 0x000fe200078e00ff */
[----:B-12---:R-:W-:Y:S01]  /*5270*/  PRMT R4, RZ, 0x7610, R4 ;  /* 0x00007610ff047816 */ /* 0x006fe20000000004 */
[----:B------:R-:W-:Y:S01]  /*5280*/  UPRMT UR4, UR41, 0x654, UR4 ;  /* 0x0000065429047896 */ /* 0x000fe20008000004 */
[----:B------:R-:W-:Y:S01]  /*5290*/  IADD3.X R17, R17, UR42, RZ, P0, !PT ;  /* 0x0000002a11117c10 */ /* 0x000fe200087fe4ff */
[----:B------:R-:W-:Y:S01]  /*52a0*/  IMAD.MOV.U32 R20, RZ, RZ, -0x1 ;  /* 0xffffffffff147424 */ /* 0x000fe200078e00ff */
[----:B------:R-:W-:Y:S01]  /*52b0*/  ISETP.GE.U32.AND P0, PT, R16, UR24, PT ;  /* 0x0000001810007c0c */ /* 0x000fe2000bf06070 */
[----:B------:R-:W-:-:S03]  /*52c0*/  IMAD.MOV.U32 R13, RZ, RZ, -0x1 ;  /* 0xffffffffff0d7424 */ /* 0x000fc600078e00ff */
[----:B------:R-:W-:Y:S02]  /*52d0*/  ISETP.GE.U32.AND.EX P0, PT, R17, UR25, PT, P0 ;  /* 0x0000001911007c0c */ /* 0x000fe4000bf06100 */
[----:B------:R-:W-:Y:S01]  /*52e0*/  SYNCS.ARRIVE.TRANS64.RED.A1T0 RZ, [UR4], RZ ;  /* 0x000000ffffff79a7 */ /* 0x000fe20008100404 */
[----:B------:R-:W-:-:S04]  /*52f0*/  UIADD3 UR4, UR5, 0x1, URZ ;  /* 0x0000000105047890 */ /* 0x000fc8000fffe03f */
[----:B------:R-:W-:-:S04]  /*5300*/  UISETP.NE.AND UP0, UPT, UR4, 0x3, UPT ;  /* 0x000000030400788c */ /* 0x000fc8000bf05270 */
[----:B------:R-:W-:Y:S02]  /*5310*/  USEL UR5, URZ, 0x1, UP0 ;  /* 0x000000013f057887 */ /* 0x000fe40008000000 */
[----:B------:R-:W-:-:S04]  /*5320*/  USEL UR4, UR4, URZ, UP0 ;  /* 0x0000003f04047287 */ /* 0x000fc80008000000 */
[----:B------:R-:W-:Y:S01]  /*5330*/  LOP3.LUT R8, R8, UR5, RZ, 0x3c, !PT ;  /* 0x0000000508087c12 */ /* 0x000fe2000f8e3cff */
[----:B------:R-:W-:Y:S07]  /*5340*/  @P0 BRA `(.L_x_108) ;  /* 0x0000000400580947 */ /* 0x000fee0003800000 */
[----:B------:R-:W1:Y:S01]  /*5350*/  S2R R13, SR_CTAID.X ;  /* 0x00000000000d7919 */ /* 0x000e620000002500 */
[----:B------:R-:W2:Y:S01]  /*5360*/  LDC.64 R14, c[0x0][0x8d0] ;  /* 0x00023400ff0e7b82 */ /* 0x000ea20000000a00 */
[----:B------:R-:W-:Y:S01]  /*5370*/  ULDC UR5, c[0x0][0x150] ;  /* 0x0000540000057ab9 */ /* 0x000fe20000000800 */
[----:B------:R-:W-:Y:S01]  /*5380*/  IMAD.MOV.U32 R22, RZ, RZ, R17 ;  /* 0x000000ffff167224 */ /* 0x000fe200078e0011 */
[----:B------:R-:W3:Y:S05]  /*5390*/  S2R R20, SR_CTAID.Y ;  /* 0x0000000000147919 */ /* 0x000eea0000002600 */
[----:B------:R-:W4:Y:S08]  /*53a0*/  LDC R6, c[0x0][0x144] ;  /* 0x00005100ff067b82 */ /* 0x000f300000000800 */
[----:B------:R-:W4:Y:S01]  /*53b0*/  LDC R21, c[0x0][0x8d8] ;  /* 0x00023600ff157b82 */ /* 0x000f220000000800 */
[----:B--2---:R-:W-:-:S04]  /*53c0*/  ISETP.NE.U32.AND P0, PT, R14, RZ, PT ;  /* 0x000000ff0e00720c */ /* 0x004fc80003f05070 */
[----:B------:R-:W-:Y:S02]  /*53d0*/  ISETP.NE.AND.EX P0, PT, R15, RZ, PT, P0 ;  /* 0x000000ff0f00720c */ /* 0x000fe40003f05300 */
[----:B-1----:R-:W-:Y:S02]  /*53e0*/  I2FP.F32.U32 R4, R13 ;  /* 0x0000000d00047245 */ /* 0x002fe40000201000 */
[----:B---3--:R-:W-:-:S03]  /*53f0*/  I2FP.F32.U32 R18, R20 ;  /* 0x0000001400127245 */ /* 0x008fc60000201000 */
[----:B------:R-:W-:-:S06]  /*5400*/  FMUL R4, R4, UR5 ;  /* 0x0000000504047c20 */ /* 0x000fcc0008400000 */
[----:B------:R-:W1:Y:S02]  /*5410*/  F2I.U32.TRUNC.NTZ R4, R4 ;  /* 0x0000000400047305 */ /* 0x000e64000020f000 */
[----:B-1----:R-:W-:-:S04]  /*5420*/  IMAD.MOV R5, RZ, RZ, -R4 ;  /* 0x000000ffff057224 */ /* 0x002fc800078e0a04 */
[----:B----4-:R-:W-:Y:S02]  /*5430*/  IMAD R13, R6, R5, R13 ;  /* 0x00000005060d7224 */ /* 0x010fe400078e020d */
[----:B------:R-:W-:Y:S01]  /*5440*/  IMAD.MOV.U32 R6, RZ, RZ, R16 ;  /* 0x000000ffff067224 */ /* 0x000fe200078e0010 */
[----:B------:R-:W-:Y:S06]  /*5450*/  @!P0 BRA `(.L_x_109) ;  /* 0x0000000000308947 */ /* 0x000fec0003800000 */
[----:B------:R-:W1:Y:S02]  /*5460*/  LDC R5, c[0x0][0x8dc] ;  /* 0x00023700ff057b82 */ /* 0x000e640000000800 */
[----:B-1----:R-:W-:-:S05]  /*5470*/  IADD3 R5, P0, R16, R5, RZ ;  /* 0x0000000510057210 */ /* 0x002fca0007f1e0ff */
[----:B------:R-:W-:-:S04]  /*5480*/  IMAD.X R23, RZ, RZ, R17, P0 ;  /* 0x000000ffff177224 */ /* 0x000fc800000e0611 */
[----:B------:R-:W-:-:S04]  /*5490*/  IMAD.WIDE.U32 R6, R23, R14, RZ ;  /* 0x0000000e17067225 */ /* 0x000fc800078e00ff */
[----:B------:R-:W-:-:S04]  /*54a0*/  IMAD.WIDE.U32 R6, P0, R5, R15, R6 ;  /* 0x0000000f05067225 */ /* 0x000fc80007800006 */
[----:B------:R-:W-:-:S04]  /*54b0*/  IMAD.WIDE.U32 R4, R5, R14, RZ ;  /* 0x0000000e05047225 */ /* 0x000fc800078e00ff */
[----:B------:R-:W-:Y:S01]  /*54c0*/  IMAD.MOV.U32 R4, RZ, RZ, R7 ;  /* 0x000000ffff047224 */ /* 0x000fe200078e0007 */
[----:B------:R-:W-:Y:S01]  /*54d0*/  IADD3 RZ, P1, R5, R6, RZ ;  /* 0x0000000605ff7210 */ /* 0x000fe20007f3e0ff */
[----:B------:R-:W-:-:S04]  /*54e0*/  IMAD.X R5, RZ, RZ, RZ, P0 ;  /* 0x000000ffff057224 */ /* 0x000fc800000e06ff */
[----:B------:R-:W-:-:S04]  /*54f0*/  IMAD.WIDE.U32.X R4, R23, R15, R4, P1 ;  /* 0x0000000f17047225 */ /* 0x000fc800008e0404 */
[----:B------:R-:W-:Y:S02]  /*5500*/  IMAD.MOV.U32 R6, RZ, RZ, R4 ;  /* 0x000000ffff067224 */ /* 0x000fe400078e0004 */
[----:B------:R-:W-:-:S07]  /*5510*/  IMAD.MOV.U32 R22, RZ, RZ, R5 ;  /* 0x000000ffff167224 */ /* 0x000fce00078e0005 */
.L_x_109:
[----:B------:R-:W-:Y:S01]  /*5520*/  ULDC UR5, c[0x0][0x154] ;  /* 0x0000550000057ab9 */ /* 0x000fe20000000800 */
[----:B------:R-:W1:Y:S01]  /*5530*/  LDC R7, c[0x0][0x148] ;  /* 0x00005200ff077b82 */ /* 0x000e620000000800 */
[----:B------:R-:W-:Y:S01]  /*5540*/  FMUL R14, R18, UR5 ;  /* 0x00000005120e7c20 */ /* 0x000fe20008400000 */
[----:B------:R-:W-:Y:S02]  /*5550*/  ISETP.NE.AND P2, PT, R2, 0x1, PT ;  /* 0x000000010200780c */ /* 0x000fe40003f45270 */
[-CC-:B------:R-:W-:Y:S02]  /*5560*/  SHF.R.U64 R18, R6, R21.reuse, R22.reuse ;  /* 0x0000001506127219 */ /* 0x180fe40000001216 */
[----:B------:R-:W-:Y:S01]  /*5570*/  SHF.R.U32.HI R21, RZ, R21, R22 ;  /* 0x00000015ff157219 */ /* 0x000fe20000011616 */
[----:B------:R-:W2:Y:S01]  /*5580*/  F2I.U32.TRUNC.NTZ R14, R14 ;  /* 0x0000000e000e7305 */ /* 0x000ea2000020f000 */
[----:B------:R-:W3:Y:S01]  /*5590*/  LDC.64 R4, c[0x0][0x8c8] ;  /* 0x00023200ff047b82 */ /* 0x000ee20000000a00 */
[----:B------:R-:W-:-:S05]  /*55a0*/  IADD3 R23, P0, RZ, -R18, RZ ;  /* 0x80000012ff177210 */ /* 0x000fca0007f1e0ff */
[----:B------:R-:W-:Y:S02]  /*55b0*/  IMAD.X R21, RZ, RZ, ~R21, P0 ;  /* 0x000000ffff157224 */ /* 0x000fe400000e0e15 */
[----:B------:R-:W4:Y:S01]  /*55c0*/  LDC R22, c[0x0][0x8c0] ;  /* 0x00023000ff167b82 */ /* 0x000f220000000800 */
[----:B--2---:R-:W-:-:S07]  /*55d0*/  IMAD.MOV R15, RZ, RZ, -R14 ;  /* 0x000000ffff0f7224 */ /* 0x004fce00078e0a0e */
[----:B------:R-:W2:Y:S01]  /*55e0*/  LDC R27, c[0x0][0x900] ;  /* 0x00024000ff1b7b82 */ /* 0x000ea20000000800 */
[----:B-1----:R-:W-:-:S07]  /*55f0*/  @P2 IMAD R13, R7, R15, R20 ;  /* 0x0000000f070d2224 */ /* 0x002fce00078e0214 */
[----:B------:R-:W1:Y:S01]  /*5600*/  LDC.64 R14, c[0x0][0x8e8] ;  /* 0x00023a00ff0e7b82 */ /* 0x000e620000000a00 */
[----:B---3--:R-:W-:-:S04]  /*5610*/  IMAD R6, R21, R4, RZ ;  /* 0x0000000415067224 */ /* 0x008fc800078e02ff */
[C---:B------:R-:W-:Y:S02]  /*5620*/  IMAD R7, R23.reuse, R5, R6 ;  /* 0x0000000517077224 */ /* 0x040fe400078e0206 */
[----:B------:R-:W-:Y:S01]  /*5630*/  IMAD.WIDE.U32 R4, R23, R4, R16 ;  /* 0x0000000417047225 */ /* 0x000fe200078e0010 */
[----:B------:R-:W3:Y:S03]  /*5640*/  LDC R6, c[0x0][0x8b0] ;  /* 0x00022c00ff067b82 */ /* 0x000ee60000000800 */
[----:B------:R-:W-:-:S05]  /*5650*/  IMAD.IADD R5, R5, 0x1, R7 ;  /* 0x0000000105057824 */ /* 0x000fca00078e0207 */
[-CC-:B----4-:R-:W-:Y:S01]  /*5660*/  SHF.R.U64 R26, R4, R22.reuse, R5.reuse ;  /* 0x00000016041a7219 */ /* 0x190fe20000001205 */
[----:B------:R-:W4:Y:S01]  /*5670*/  LDC R25, c[0x0][0x8f0] ;  /* 0x00023c00ff197b82 */ /* 0x000f220000000800 */
[----:B------:R-:W-:Y:S02]  /*5680*/  SHF.R.U32.HI R5, RZ, R22, R5 ;  /* 0x00000016ff057219 */ /* 0x000fe40000011605 */
[----:B-1----:R-:W-:-:S05]  /*5690*/  ISETP.NE.U32.AND P0, PT, R14, RZ, PT ;  /* 0x000000ff0e00720c */ /* 0x002fca0003f05070 */
[----:B------:R-:W1:Y:S01]  /*56a0*/  LDC R24, c[0x0][0x8e0] ;  /* 0x00023800ff187b82 */ /* 0x000e620000000800 */
[----:B------:R-:W-:Y:S02]  /*56b0*/  ISETP.NE.AND.EX P0, PT, R15, RZ, PT, P0 ;  /* 0x000000ff0f00720c */ /* 0x000fe40003f05300 */
[----:B---3--:R-:W-:-:S05]  /*56c0*/  SHF.R.U64 R23, R26, R6, R5 ;  /* 0x000000061a177219 */ /* 0x008fca0000001205 */
[----:B------:R-:W3:Y:S01]  /*56d0*/  LDC R22, c[0x0][0x8b8] ;  /* 0x00022e00ff167b82 */ /* 0x000ee20000000800 */
[----:B------:R-:W-:-:S04]  /*56e0*/  SHF.R.U32.HI R4, RZ, R6, R5 ;  /* 0x00000006ff047219 */ /* 0x000fc80000011605 */
[-CC-:B--2---:R-:W-:Y:S02]  /*56f0*/  SHF.R.U64 R21, R23, R27.reuse, R4.reuse ;  /* 0x0000001b17157219 */ /* 0x184fe40000001204 */
[----:B------:R-:W-:Y:S01]  /*5700*/  SHF.R.U32.HI R27, RZ, R27, R4 ;  /* 0x0000001bff1b7219 */ /* 0x000fe20000011604 */
[----:B------:R-:W2:Y:S02]  /*5710*/  LDC R20, c[0x0][0x8a8] ;  /* 0x00022a00ff147b82 */ /* 0x000ea40000000800 */
[----:B------:R-:W-:Y:S02]  /*5720*/  IMAD.MOV.U32 R4, RZ, RZ, R21 ;  /* 0x000000ffff047224 */ /* 0x000fe400078e0015 */
[----:B------:R-:W-:Y:S01]  /*5730*/  IMAD.MOV.U32 R5, RZ, RZ, R27 ;  /* 0x000000ffff057224 */ /* 0x000fe200078e001b */
[----:B----4-:R-:W-:Y:S06]  /*5740*/  @!P0 BRA `(.L_x_110) ;  /* 0x0000000000288947 */ /* 0x010fec0003800000 */
[----:B------:R-:W4:Y:S02]  /*5750*/  LDC R4, c[0x0][0x8f4] ;  /* 0x00023d00ff047b82 */ /* 0x000f240000000800 */
[----:B----4-:R-:W-:-:S05]  /*5760*/  IADD3 R5, P0, R21, R4, RZ ;  /* 0x0000000415057210 */ /* 0x010fca0007f1e0ff */
[----:B------:R-:W-:-:S04]  /*5770*/  IMAD.X R27, RZ, RZ, R27, P0 ;  /* 0x000000ffff1b7224 */ /* 0x000fc800000e061b */
[----:B------:R-:W-:-:S04]  /*5780*/  IMAD.WIDE.U32 R6, R27, R14, RZ ;  /* 0x0000000e1b067225 */ /* 0x000fc800078e00ff */
[----:B------:R-:W-:-:S04]  /*5790*/  IMAD.WIDE.U32 R6, P0, R5, R15, R6 ;  /* 0x0000000f05067225 */ /* 0x000fc80007800006 */
[----:B------:R-:W-:-:S04]  /*57a0*/  IMAD.WIDE.U32 R4, R5, R14, RZ ;  /* 0x0000000e05047225 */ /* 0x000fc800078e00ff */
[----:B------:R-:W-:Y:S01]  /*57b0*/  IMAD.MOV.U32 R4, RZ, RZ, R7 ;  /* 0x000000ffff047224 */ /* 0x000fe200078e0007 */
[----:B------:R-:W-:Y:S01]  /*57c0*/  IADD3 RZ, P1, R5, R6, RZ ;  /* 0x0000000605ff7210 */ /* 0x000fe20007f3e0ff */
[----:B------:R-:W-:-:S04]  /*57d0*/  IMAD.X R5, RZ, RZ, RZ, P0 ;  /* 0x000000ffff057224 */ /* 0x000fc800000e06ff */
[----:B------:R-:W-:-:S08]  /*57e0*/  IMAD.WIDE.U32.X R4, R27, R15, R4, P1 ;  /* 0x0000000f1b047225 */ /* 0x000fd000008e0404 */
.L_x_110:
[----:B------:R-:W-:Y:S02]  /*57f0*/  SHF.R.U64 R25, R4, R25, R5 ;  /* 0x0000001904197219 */ /* 0x000fe40000001205 */
[----:B------:R-:W-:Y:S02]  /*5800*/  LOP3.LUT R4, R23, R12, RZ, 0xc0, !PT ;  /* 0x0000000c17047212 */ /* 0x000fe400078ec0ff */
[----:B------:R-:W-:Y:S01]  /*5810*/  LOP3.LUT R6, R26, R11, RZ, 0xc0, !PT ;  /* 0x0000000b1a067212 */ /* 0x000fe200078ec0ff */
[----:B------:R-:W-:Y:S02]  /*5820*/  IMAD.MOV R5, RZ, RZ, -R25 ;  /* 0x000000ffff057224 */ /* 0x000fe400078e0a19 */
[----:B------:R-:W-:Y:S02]  /*5830*/  IMAD R4, R9, R25, R4 ;  /* 0x0000001909047224 */ /* 0x000fe400078e0204 */
[----:B-1----:R-:W-:Y:S02]  /*5840*/  IMAD R21, R5, R24, R21 ;  /* 0x0000001805157224 */ /* 0x002fe400078e0215 */
[----:B---3--:R-:W-:-:S02]  /*5850*/  IMAD R13, R4, R22, R13 ;  /* 0x00000016040d7224 */ /* 0x008fc400078e020d */
[----:B--2---:R-:W-:Y:S02]  /*5860*/  IMAD R6, R21, R20, R6 ;  /* 0x0000001415067224 */ /* 0x004fe400078e0206 */
[----:B------:R-:W-:-:S03]  /*5870*/  IMAD.MOV.U32 R4, RZ, RZ, 0x1 ;  /* 0x00000001ff047424 */ /* 0x000fc600078e00ff */
[----:B------:R-:W-:Y:S02]  /*5880*/  SEL R20, R6, R13, !P2 ;  /* 0x0000000d06147207 */ /* 0x000fe40005000000 */
[----:B------:R-:W-:Y:S01]  /*5890*/  SEL R21, R13, R6, !P2 ;  /* 0x000000060d157207 */ /* 0x000fe20005000000 */
[----:B------:R-:W-:-:S07]  /*58a0*/  IMAD.MOV.U32 R13, RZ, RZ, R18 ;  /* 0x000000ffff0d7224 */ /* 0x000fce00078e0012 */
.L_x_108:
[----:B------:R-:W-:-:S13]  /*58b0*/  LOP3.LUT P0, RZ, R4, 0xff, RZ, 0xc0, !PT ;  /* 0x000000ff04ff7812 */ /* 0x000fda000780c0ff */
[----:B------:R-:W-:Y:S05]  /*58c0*/  @P0 BRA `(.L_x_111) ;  /* 0xfffffff000f00947 */ /* 0x000fea000383ffff */
.L_x_91:
[----:B------:R-:W-:-:S13]  /*58d0*/  ELECT P0, URZ, PT ;  /* 0x00000000003f782f */ /* 0x000fda0003800000 */
[----:B------:R-:W-:Y:S05]  /*58e0*/  @!P0 BRA `(.L_x_15) ;  /* 0x0000001400148947 */ /* 0x000fea0003800000 */
[----:B------:R-:W-:-:S04]  /*58f0*/  LOP3.LUT R19, R19, 0x2, RZ, 0xfc, !PT ;  /* 0x0000000213137812 */ /* 0x000fc800078efcff */
[----:B------:R-:W-:-:S13]  /*5900*/  ISETP.NE.AND P1, PT, R19, 0x3, PT ;  /* 0x000000031300780c */ /* 0x000fda0003f25270 */
[----:B------:R-:W-:Y:S05]  /*5910*/  @!P1 BRA `(.L_x_112) ;  /* 0x0000000000049947 */ /* 0x000fea0003800000 */
[----:B------:R-:W-:Y:S01]  /*5920*/  BPT.TRAP 0x1 ;  /* 0x000000040000795c */ /* 0x000fe20000300000 */
.L_x_112:
[----:B------:R-:W-:Y:S01]  /*5930*/  IMAD.U32 R7, RZ, RZ, UR41 ;  /* 0x00000029ff077e24 */ /* 0x000fe2000f8e00ff */
[----:B------:R-:W-:Y:S01]  /*5940*/  MOV R0, 0x400 ;  /* 0x0000040000007802 */ /* 0x000fe20000000f00 */
[----:B------:R-:W-:-:S03]  /*5950*/  IMAD.U32 R2, RZ, RZ, UR4 ;  /* 0x00000004ff027e24 */ /* 0x000fc6000f8e00ff */
[----:B------:R-:W-:Y:S02]  /*5960*/  LEA R7, R7, R0, 0x18 ;  /* 0x0000000007077211 */ /* 0x000fe400078ec0ff */
[----:B------:R-:W-:-:S03]  /*5970*/  SHF.L.U32 R0, R8, 0x1f, RZ ;  /* 0x0000001f08007819 */ /* 0x000fc600000006ff */
[----:B-1---5:R-:W-:-:S04]  /*5980*/  IMAD R3, R2, 0x8, R7 ;  /* 0x0000000802037824 */ /* 0x022fc800078e0207 */
[----:B------:R-:W1:Y:S02]  /*5990*/  SYNCS.PHASECHK.TRANS64.TRYWAIT P0, [R3+URZ+0x98], R0 ;  /* 0x00009800030075a7 */ /* 0x000e64000800017f */
[----:B-1----:R-:W-:Y:S05]  /*59a0*/  @!P0 BRA `(.L_x_113) ;  /* 0x0000001400888947 */ /* 0x002fea0003800000 */
.L_x_144:
[----:B------:R-:W-:Y:S05]  /*59b0*/  @!P1 BRA `(.L_x_114) ;  /* 0x0000000000049947 */ /* 0x000fea0003800000 */
[----:B------:R-:W-:Y:S01]  /*59c0*/  BPT.TRAP 0x1 ;  /* 0x000000040000795c */ /* 0x000fe20000300000 */
.L_x_114:
[----:B------:R-:W-:-:S04]  /*59d0*/  UIADD3 UR5, UR4, 0x1, URZ ;  /* 0x0000000104057890 */ /* 0x000fc8000fffe03f */
[----:B------:R-:W-:Y:S02]  /*59e0*/  UISETP.NE.AND UP0, UPT, UR5, 0x3, UPT ;  /* 0x000000030500788c */ /* 0x000fe4000bf05270 */
[----:B------:R-:W-:Y:S02]  /*59f0*/  IMAD.U32 R2, RZ, RZ, UR5 ;  /* 0x00000005ff027e24 */ /* 0x000fe4000f8e00ff */
[----:B------:R-:W-:Y:S02]  /*5a00*/  USEL UR5, URZ, 0x1, UP0 ;  /* 0x000000013f057887 */ /* 0x000fe40008000000 */
[----:B------:R-:W-:-:S04]  /*5a10*/  PLOP3.LUT P0, PT, PT, PT, UP0, 0x80, 0x0 ;  /* 0x000000000000781c */ /* 0x000fc80003f0f008 */
[----:B------:R-:W-:Y:S02]  /*5a20*/  SEL R2, R2, RZ, P0 ;  /* 0x000000ff02027207 */ /* 0x000fe40000000000 */
[----:B-1----:R-:W-:-:S03]  /*5a30*/  LOP3.LUT R3, R8, UR5, RZ, 0x3c, !PT ;  /* 0x0000000508037c12 */ /* 0x002fc6000f8e3cff */
[----:B--2---:R-:W-:Y:S01]  /*5a40*/  IMAD R5, R2, 0x8, R7 ;  /* 0x0000000802057824 */ /* 0x004fe200078e0207 */
[----:B------:R-:W-:-:S04]  /*5a50*/  SHF.L.U32 R0, R3, 0x1f, RZ ;  /* 0x0000001f03007819 */ /* 0x000fc800000006ff */
[----:B------:R-:W1:Y:S02]  /*5a60*/  SYNCS.PHASECHK.TRANS64.TRYWAIT P0, [R5+URZ+0x98], R0 ;  /* 0x00009800050075a7 */ /* 0x000e64000800017f */
[----:B-1----:R-:W-:Y:S05]  /*5a70*/  @!P0 BRA `(.L_x_115) ;  /* 0x0000001400688947 */ /* 0x002fea0003800000 */
.L_x_145:
[----:B------:R-:W-:Y:S05]  /*5a80*/  @!P1 BRA `(.L_x_116) ;  /* 0x0000000000049947 */ /* 0x000fea0003800000 */
[----:B------:R-:W-:Y:S01]  /*5a90*/  BPT.TRAP 0x1 ;  /* 0x000000040000795c */ /* 0x000fe20000300000 */
.L_x_116:
[----:B-1----:R-:W-:-:S05]  /*5aa0*/  VIADD R0, R2, 0x1 ;  /* 0x0000000102007836 */ /* 0x002fca0000000000 */
[----:B------:R-:W-:-:S04]  /*5ab0*/  ISETP.NE.AND P0, PT, R0, 0x3, PT ;  /* 0x000000030000780c */ /* 0x000fc80003f05270 */
[----:B------:R-:W-:Y:S02]  /*5ac0*/  SEL R2, RZ, 0x1, P0 ;  /* 0x00000001ff027807 */ /* 0x000fe40000000000 */
[----:B------:R-:W-:Y:S02]  /*5ad0*/  SEL R0, R0, RZ, P0 ;  /* 0x000000ff00007207 */ /* 0x000fe40000000000 */
[----:B------:R-:W-:-:S03]  /*5ae0*/  LOP3.LUT R2, R3, R2, RZ, 0x3c, !PT ;  /* 0x0000000203027212 */ /* 0x000fc600078e3cff */
[----:B------:R-:W-:Y:S01]  /*5af0*/  IMAD R3, R0, 0x8, R7 ;  /* 0x0000000800037824 */ /* 0x000fe200078e0207 */
[----:B------:R-:W-:-:S07]  /*5b00*/  SHF.L.U32 R0, R2, 0x1f, RZ ;  /* 0x0000001f02007819 */ /* 0x000fce00000006ff */
.L_x_117:
[----:B-1----:R1:W2:Y:S02]  /*5b10*/  SYNCS.PHASECHK.TRANS64.TRYWAIT P0, [R3+URZ+0x98], R0 ;  /* 0x00009800030075a7 */ /* 0x0022a4000800017f */
[----:B--2---:R-:W-:Y:S05]  /*5b20*/  @!P0 NANOSLEEP.SYNCS 0x989680 ;  /* 0x009896800000895d */ /* 0x004fea0003900000 */
[----:B------:R-:W2:Y:S02]  /*5b30*/  @!P0 SYNCS.PHASECHK.TRANS64 P0, [R3+URZ+0x98], R0 ;  /* 0x00009800030085a7 */ /* 0x000ea4000800007f */
[----:B--2---:R-:W-:Y:S05]  /*5b40*/  @P0 BRA `(.L_x_15) ;  /* 0x00000010007c0947 */ /* 0x004fea0003800000 */
[----:B------:R-:W-:Y:S05]  /*5b50*/  BRA `(.L_x_117) ;  /* 0xfffffffc00ec7947 */ /* 0x000fea000383ffff */
.L_x_86:
[----:B------:R-:W-:Y:S01]  /*5b60*/  LOP3.LUT P0, RZ, R8, 0xff, RZ, 0xc0, !PT ;  /* 0x000000ff08ff7812 */ /* 0x000fe2000780c0ff */
[----:B------:R-:W-:Y:S02]  /*5b70*/  IMAD.MOV.U32 R10, RZ, RZ, 0x1 ;  /* 0x00000001ff0a7424 */ /* 0x000fe400078e00ff */
[----:B------:R-:W-:-:S10]  /*5b80*/  IMAD.MOV.U32 R9, RZ, RZ, RZ ;  /* 0x000000ffff097224 */ /* 0x000fd400078e00ff */
[----:B------:R-:W-:Y:S05]  /*5b90*/  @!P0 BRA `(.L_x_118) ;  /* 0x0000000c00248947 */ /* 0x000fea0003800000 */
[----:B------:R-:W2:Y:S01]  /*5ba0*/  LDC R0, c[0x0][0x28c] ;  /* 0x0000a300ff007b82 */ /* 0x000ea20000000800 */
[----:B------:R-:W-:Y:S01]  /*5bb0*/  ULDC UR7, c[0x0][0x900] ;  /* 0x0002400000077ab9 */ /* 0x000fe20000000800 */
[----:B------:R-:W-:Y:S01]  /*5bc0*/  UMOV UR8, 0xffffffff ;  /* 0xffffffff00087882 */ /* 0x000fe20000000000 */
[----:B------:R-:W-:Y:S01]  /*5bd0*/  BSSY B0, `(.L_x_118) ;  /* 0x00000c5000007945 */ /* 0x000fe20003800000 */
[----:B-1----:R-:W-:Y:S01]  /*5be0*/  USHF.L.U32 UR4, UR41, 0x5, URZ ;  /* 0x0000000529047899 */ /* 0x002fe2000800063f */
[----:B------:R-:W-:Y:S01]  /*5bf0*/  LOP3.LUT R11, R22, 0x2, RZ, 0xfc, !PT ;  /* 0x00000002160b7812 */ /* 0x000fe200078efcff */
[----:B------:R-:W-:Y:S01]  /*5c00*/  USHF.L.U32 UR5, UR41, 0xb, URZ ;  /* 0x0000000b29057899 */ /* 0x000fe2000800063f */
[----:B------:R-:W-:Y:S01]  /*5c10*/  IMAD.MOV.U32 R10, RZ, RZ, 0x1 ;  /* 0x00000001ff0a7424 */ /* 0x000fe200078e00ff */
[----:B------:R-:W-:Y:S01]  /*5c20*/  USHF.L.U32 UR8, UR8, UR7, URZ ;  /* 0x0000000708087299 */ /* 0x000fe2000800063f */
[----:B------:R-:W-:Y:S01]  /*5c30*/  IMAD.MOV.U32 R9, RZ, RZ, RZ ;  /* 0x000000ffff097224 */ /* 0x000fe200078e00ff */
[----:B------:R-:W-:Y:S01]  /*5c40*/  ULDC UR6, c[0x0][0x8a8] ;  /* 0x00022a0000067ab9 */ /* 0x000fe20000000800 */
[----:B------:R-:W-:Y:S01]  /*5c50*/  UMOV UR9, 0x1 ;  /* 0x0000000100097882 */ /* 0x000fe20000000000 */
[----:B------:R-:W-:-:S02]  /*5c60*/  ULOP3.LUT UR4, UR4, 0x20, URZ, 0xc0, !UPT ;  /* 0x0000002004047892 */ /* 0x000fc4000f8ec03f */
[----:B------:R-:W-:Y:S02]  /*5c70*/  ULOP3.LUT UR5, UR5, 0x800, URZ, 0xc0, !UPT ;  /* 0x0000080005057892 */ /* 0x000fe4000f8ec03f */
[----:B------:R-:W-:Y:S02]  /*5c80*/  UIADD3 UR17, UR6, -0x1, URZ ;  /* 0xffffffff06117890 */ /* 0x000fe4000fffe03f */
[----:B------:R-:W-:Y:S02]  /*5c90*/  USHF.L.U32 UR19, UR9, UR7, URZ ;  /* 0x0000000709137299 */ /* 0x000fe4000800063f */
[----:B------:R-:W-:Y:S01]  /*5ca0*/  ULOP3.LUT UR18, URZ, UR8, URZ, 0x33, !UPT ;  /* 0x000000083f127292 */ /* 0x000fe2000f8e333f */
[----:B------:R-:W-:Y:S01]  /*5cb0*/  ULDC.64 UR22, c[0x0][0x198] ;  /* 0x0000660000167ab9 */ /* 0x000fe20000000a00 */
[----:B--2---:R-:W-:-:S05]  /*5cc0*/  VIADD R0, R0, 0x3f ;  /* 0x0000003f00007836 */ /* 0x004fca0000000000 */
[----:B------:R-:W-:-:S04]  /*5cd0*/  SHF.R.S32.HI R3, RZ, 0x1f, R0 ;  /* 0x0000001fff037819 */ /* 0x000fc80000011400 */
[----:B------:R-:W-:Y:S01]  /*5ce0*/  LEA.HI R3, R3, R0, RZ, 0x6 ;  /* 0x0000000003037211 */ /* 0x000fe200078f30ff */
[----:B------:R-:W-:-:S03]  /*5cf0*/  IMAD.MOV.U32 R0, RZ, RZ, 0x1 ;  /* 0x00000001ff007424 */ /* 0x000fc600078e00ff */
[--C-:B------:R-:W-:Y:S02]  /*5d00*/  SHF.R.S32.HI R8, RZ, 0x6, R3.reuse ;  /* 0x00000006ff087819 */ /* 0x100fe40000011403 */
[----:B------:R-:W-:-:S03]  /*5d10*/  PRMT R3, R0, 0x7610, R3 ;  /* 0x0000761000037816 */ /* 0x000fc60000000003 */
[----:B------:R-:W-:-:S07]  /*5d20*/  VIADD R0, R8, 0x1 ;  /* 0x0000000108007836 */ /* 0x000fce0000000000 */
.L_x_129:
[----:B------:R-:W-:-:S03]  /*5d30*/  UMOV UR6, 0xffffffff ;  /* 0xffffffff00067882 */ /* 0x000fc60000000000 */
[----:B------:R-:W-:Y:S05]  /*5d40*/  BRA.DIV UR6, `(.L_x_119) ;  /* 0x0000001206c87947 */ /* 0x000fea000b800000 */
[----:B------:R-:W-:-:S13]  /*5d50*/  ELECT P6, URZ, PT ;  /* 0x00000000003f782f */ /* 0x000fda00038c0000 */
.L_x_148:
[----:B------:R-:W1:Y:S01]  /*5d60*/  LDC R4, c[0x0][0x28c] ;  /* 0x0000a300ff047b82 */ /* 0x000e620000000800 */
[----:B------:R-:W-:Y:S01]  /*5d70*/  BSSY B1, `(.L_x_120) ;  /* 0x0000038000017945 */ /* 0x000fe20003800000 */
[----:B-1----:R-:W-:-:S13]  /*5d80*/  ISETP.LT.OR P6, PT, R4, 0x1, !P6 ;  /* 0x000000010400780c */ /* 0x002fda00077c1670 */
[----:B------:R-:W-:Y:S05]  /*5d90*/  @P6 BRA `(.L_x_121) ;  /* 0x0000000000d46947 */ /* 0x000fea0003800000 */
[----:B------:R-:W-:Y:S01]  /*5da0*/  LEA R20, R20, UR4, 0x6 ;  /* 0x0000000414147c11 */ /* 0x000fe2000f8e30ff */
[----:B------:R-:W-:Y:S02]  /*5db0*/  IMAD.SHL.U32 R21, R21, 0x80, RZ ;  /* 0x0000008015157824 */ /* 0x000fe400078e00ff */
[----:B------:R-:W-:Y:S02]  /*5dc0*/  IMAD.MOV.U32 R19, RZ, RZ, RZ ;  /* 0x000000ffff137224 */ /* 0x000fe400078e00ff */
[----:B------:R-:W-:Y:S02]  /*5dd0*/  IMAD.MOV.U32 R4, RZ, RZ, R0 ;  /* 0x000000ffff047224 */ /* 0x000fe400078e0000 */
[----:B------:R-:W-:Y:S02]  /*5de0*/  IMAD.MOV.U32 R5, RZ, RZ, R10 ;  /* 0x000000ffff057224 */ /* 0x000fe400078e000a */
[----:B------:R-:W-:-:S07]  /*5df0*/  IMAD.MOV.U32 R6, RZ, RZ, R9 ;  /* 0x000000ffff067224 */ /* 0x000fce00078e0009 */
.L_x_124:
[----:B------:R-:W1:Y:S01]  /*5e00*/  S2R R12, SR_CgaCtaId ;  /* 0x00000000000c7919 */ /* 0x000e620000008800 */
[----:B------:R-:W-:Y:S02]  /*5e10*/  MOV R7, 0x400 ;  /* 0x0000040000077802 */ /* 0x000fe40000000f00 */
[----:B------:R-:W-:Y:S02]  /*5e20*/  LOP3.LUT P1, RZ, R18, 0x7f, RZ, 0xc0, !PT ;  /* 0x0000007f12ff7812 */ /* 0x000fe4000782c0ff */
[----:B-1----:R-:W-:Y:S02]  /*5e30*/  LEA R15, R12, R7, 0x18 ;  /* 0x000000070c0f7211 */ /* 0x002fe400078ec0ff */
[----:B------:R-:W-:-:S09]  /*5e40*/  SHF.L.U32 R7, R5, 0x1f, RZ ;  /* 0x0000001f05077819 */ /* 0x000fd200000006ff */
[----:B------:R-:W1:Y:S01]  /*5e50*/  @!P1 LDC R12, c[0x0][0x500] ;  /* 0x00014000ff0c9b82 */ /* 0x000e620000000800 */
[----:B------:R-:W-:-:S04]  /*5e60*/  IMAD R14, R6, 0x8, R15 ;  /* 0x00000008060e7824 */ /* 0x000fc800078e020f */
[----:B------:R-:W2:Y:S02]  /*5e70*/  SYNCS.PHASECHK.TRANS64.TRYWAIT P0, [R14+URZ+0x40], R7 ;  /* 0x000040070e0075a7 */ /* 0x000ea4000800017f */
[----:B--2---:R-:W-:Y:S05]  /*5e80*/  @!P0 BRA `(.L_x_122) ;  /* 0x0000001000988947 */ /* 0x004fea0003800000 */
.L_x_149:
[----:B--2---:R-:W-:Y:S01]  /*5e90*/  PRMT R7, R11, 0x9910, RZ ;  /* 0x000099100b077816 */ /* 0x004fe200000000ff */
[----:B-1----:R1:W-:Y:S03]  /*5ea0*/  @!P1 SYNCS.ARRIVE.TRANS64 RZ, [R14+URZ], R12 ;  /* 0x0000000c0eff99a7 */ /* 0x0023e6000800003f */
[----:B------:R-:W-:-:S13]  /*5eb0*/  ISETP.NE.AND P0, PT, R7, 0x2, PT ;  /* 0x000000020700780c */ /* 0x000fda0003f05270 */
[----:B-1----:R-:W-:Y:S05]  /*5ec0*/  @P0 BRA `(.L_x_123) ;  /* 0x0000000000040947 */ /* 0x002fea0003800000 */
[----:B------:R-:W-:Y:S01]  /*5ed0*/  BPT.TRAP 0x1 ;  /* 0x000000040000795c */ /* 0x000fe20000300000 */
.L_x_123:
[C---:B------:R-:W-:Y:S01]  /*5ee0*/  LEA R7, R6.reuse, UR5, 0xc ;  /* 0x0000000506077c11 */ /* 0x040fe2000f8e60ff */
[--C-:B------:R-:W-:Y:S01]  /*5ef0*/  IMAD R12, R6, 0x4000, R15.reuse ;  /* 0x00004000060c7824 */ /* 0x100fe200078e020f */
[----:B------:R-:W-:Y:S01]  /*5f00*/  R2UR UR9, R14 ;  /* 0x000000000e0972ca */ /* 0x000fe200000e0000 */
[----:B------:R-:W-:Y:S01]  /*5f10*/  VIADD R4, R4, 0xffffffff ;  /* 0xffffffff04047836 */ /* 0x000fe20000000000 */
[----:B------:R-:W-:Y:S01]  /*5f20*/  UIADD3 UR6, UP0, UR22, 0xf0, URZ ;  /* 0x000000f016067890 */ /* 0x000fe2000ff1e03f */
[----:B------:R-:W-:Y:S01]  /*5f30*/  IMAD R7, R7, 0x2, R15 ;  /* 0x0000000207077824 */ /* 0x000fe200078e020f */
[----:B------:R-:W-:Y:S01]  /*5f40*/  R2UR UR7, R12 ;  /* 0x000000000c0772ca */ /* 0x000fe200000e0000 */
[----:B------:R-:W-:Y:S01]  /*5f50*/  UIADD3 UR24, UP1, UR22, 0x1f0, URZ ;  /* 0x000001f016187890 */ /* 0x000fe2000ff3e03f */
[----:B------:R-:W-:Y:S01]  /*5f60*/  R2UR UR11, R21 ;  /* 0x00000000150b72ca */ /* 0x000fe200000e0000 */
[----:B------:R-:W-:Y:S01]  /*5f70*/  VIADD R6, R6, 0x1 ;  /* 0x0000000106067836 */ /* 0x000fe20000000000 */
[----:B------:R-:W-:Y:S01]  /*5f80*/  R2UR UR8, R7 ;  /* 0x00000000070872ca */ /* 0x000fe200000e0000 */
[----:B------:R-:W-:Y:S01]  /*5f90*/  UIADD3.X UR25, URZ, UR23, URZ, UP1, !UPT ;  /* 0x000000173f197290 */ /* 0x000fe20008ffe43f */
[----:B------:R-:W-:Y:S01]  /*5fa0*/  R2UR UR10, R19 ;  /* 0x00000000130a72ca */ /* 0x000fe200000e0000 */
[----:B------:R-:W-:Y:S01]  /*5fb0*/  UMOV UR14, 0x0 ;  /* 0x00000000000e7882 */ /* 0x000fe20000000000 */
[----:B------:R-:W-:Y:S01]  /*5fc0*/  R2UR UR12, R13 ;  /* 0x000000000d0c72ca */ /* 0x000fe200000e0000 */
[----:B------:R-:W-:Y:S01]  /*5fd0*/  UMOV UR15, 0x10000000 ;  /* 0x10000000000f7882 */ /* 0x000fe20000000000 */
[----:B------:R-:W-:Y:S01]  /*5fe0*/  R2UR UR20, R20 ;  /* 0x00000000141472ca */ /* 0x000fe200000e0000 */
[----:B------:R-:W-:Y:S01]  /*5ff0*/  UMOV UR21, 0x30000 ;  /* 0x0003000000157882 */ /* 0x000fe20000000000 */
[----:B------:R-:W-:Y:S01]  /*6000*/  ISETP.GT.AND P1, PT, R4, 0x1, PT ;  /* 0x000000010400780c */ /* 0x000fe20003f24270 */
[----:B------:R-:W-:Y:S01]  /*6010*/  UIADD3 UR13, UR7, 0x6400, URZ ;  /* 0x00006400070d7890 */ /* 0x000fe2000fffe03f */
[----:B------:R-:W-:Y:S01]  /*6020*/  ISETP.NE.AND P0, PT, R6, 0x8, PT ;  /* 0x000000080600780c */ /* 0x000fe20003f05270 */
[----:B------:R-:W-:Y:S01]  /*6030*/  UIADD3.X UR7, URZ, UR23, URZ, UP0, !UPT ;  /* 0x000000173f077290 */ /* 0x000fe200087fe43f */
[----:B------:R-:W-:Y:S01]  /*6040*/  VIADD R19, R19, 0x40 ;  /* 0x0000004013137836 */ /* 0x000fe20000000000 */
[----:B------:R-:W-:Y:S01]  /*6050*/  UIADD3 UR16, UR8, 0x26400, URZ ;  /* 0x0002640008107890 */ /* 0x000fe2000fffe03f */
[----:B------:R-:W-:-:S02]  /*6060*/  SEL R12, RZ, 0x1, P0 ;  /* 0x00000001ff0c7807 */ /* 0x000fc40000000000 */
[----:B------:R-:W-:Y:S01]  /*6070*/  UMOV UR8, UR13 ;  /* 0x0000000d00087c82 */ /* 0x000fe20008000000 */
[----:B------:R-:W-:Y:S02]  /*6080*/  SEL R6, R6, RZ, P0 ;  /* 0x000000ff06067207 */ /* 0x000fe40000000000 */
[----:B------:R-:W-:Y:S01]  /*6090*/  LOP3.LUT R5, R5, R12, RZ, 0x3c, !PT ;  /* 0x0000000c05057212 */ /* 0x000fe200078e3cff */
[----:B------:R1:W-:Y:S02]  /*60a0*/  UTMALDG.3D [UR8], [UR6], desc[UR14] ;  /* 0x00000e08060075b4 */ /* 0x0003e40008011000 */
[----:B-1----:R-:W-:Y:S01]  /*60b0*/  UMOV UR8, UR16 ;  /* 0x0000001000087c82 */ /* 0x002fe20008000000 */
[----:B------:R-:W-:Y:S02]  /*60c0*/  UMOV UR11, UR20 ;  /* 0x00000014000b7c82 */ /* 0x000fe40008000000 */
[----:B------:R1:W-:Y:S02]  /*60d0*/  UTMALDG.3D.MULTICAST [UR8], [UR24], UR21, desc[UR14] ;  /* 0x00000e08180073b4 */ /* 0x0003e40008011815 */
[----:B-1----:R-:W-:Y:S05]  /*60e0*/  @P1 BRA `(.L_x_124) ;  /* 0xfffffffc00441947 */ /* 0x002fea000383ffff */
.L_x_121:
[----:B------:R-:W-:Y:S05]  /*60f0*/  BSYNC B1 ;  /* 0x0000000000017941 */ /* 0x000fea0003800000 */
.L_x_120:
[----:B------:R-:W-:Y:S01]  /*6100*/  LOP3.LUT P1, RZ, R3, 0xff, RZ, 0xc0, !PT ;  /* 0x000000ff03ff7812 */ /* 0x000fe2000782c0ff */
[----:B------:R-:W-:Y:S01]  /*6110*/  IMAD.IADD R9, R8, 0x1, R9 ;  /* 0x0000000108097824 */ /* 0x000fe200078e0209 */
[----:B------:R-:W-:Y:S01]  /*6120*/  IADD3 R16, P2, R16, UR36, RZ ;  /* 0x0000002410107c10 */ /* 0x000fe2000ff5e0ff */
[----:B------:R-:W-:Y:S01]  /*6130*/  ULDC.64 UR6, c[0x0][0x8f8] ;  /* 0x00023e0000067ab9 */ /* 0x000fe20000000a00 */
[----:B------:R-:W-:Y:S01]  /*6140*/  BSSY B1, `(.L_x_125) ;  /* 0x000006b000017945 */ /* 0x000fe20003800000 */
[----:B------:R-:W-:Y:S01]  /*6150*/  IMAD.MOV.U32 R21, RZ, RZ, -0x1 ;  /* 0xffffffffff157424 */ /* 0x000fe200078e00ff */
[----:B------:R-:W-:Y:S01]  /*6160*/  SHF.R.U32.HI R3, RZ, 0x3, R9 ;  /* 0x00000003ff037819 */ /* 0x000fe20000011609 */
[----:B------:R-:W-:Y:S01]  /*6170*/  IMAD.MOV.U32 R20, RZ, RZ, -0x1 ;  /* 0xffffffffff147424 */ /* 0x000fe200078e00ff */
[----:B------:R-:W-:Y:S01]  /*6180*/  ISETP.GT.U32.AND P0, PT, R9, 0x7, PT ;  /* 0x000000070900780c */ /* 0x000fe20003f04070 */
[----:B------:R-:W-:Y:S01]  /*6190*/  IMAD.MOV.U32 R13, RZ, RZ, -0x1 ;  /* 0xffffffffff0d7424 */ /* 0x000fe200078e00ff */
[----:B------:R-:W-:-:S02]  /*61a0*/  LOP3.LUT R3, R3, 0x1, RZ, 0xc0, !PT ;  /* 0x0000000103037812 */ /* 0x000fc400078ec0ff */
[----:B------:R-:W-:Y:S01]  /*61b0*/  ISETP.LT.U32.AND P0, PT, R8, 0x8, P0 ;  /* 0x000000080800780c */ /* 0x000fe20000701070 */
[----:B------:R-:W1:Y:S01]  /*61c0*/  @P1 S2R R5, SR_CgaCtaId ;  /* 0x0000000000051919 */ /* 0x000e620000008800 */
[----:B------:R-:W-:Y:S02]  /*61d0*/  @P1 MOV R4, 0x400 ;  /* 0x0000040000041802 */ /* 0x000fe40000000f00 */
[----:B------:R-:W-:Y:S02]  /*61e0*/  IADD3.X R17, R17, UR42, RZ, P2, !PT ;  /* 0x0000002a11117c10 */ /* 0x000fe400097fe4ff */
[----:B------:R-:W-:Y:S02]  /*61f0*/  ISETP.GE.U32.AND P2, PT, R16, UR6, PT ;  /* 0x0000000610007c0c */ /* 0x000fe4000bf46070 */
[----:B------:R-:W-:Y:S02]  /*6200*/  LOP3.LUT R9, R9, 0x7, RZ, 0xc0, !PT ;  /* 0x0000000709097812 */ /* 0x000fe400078ec0ff */
[----:B-1----:R-:W-:-:S04]  /*6210*/  @P1 LEA R4, R5, R4, 0x18 ;  /* 0x0000000405041211 */ /* 0x002fc800078ec0ff */
[----:B------:R1:W-:Y:S01]  /*6220*/  @P1 SYNCS.ARRIVE.TRANS64.A1T0 RZ, [R4+URZ+0xb8], RZ ;  /* 0x0000b8ff04ff19a7 */ /* 0x0003e2000810003f */
[----:B------:R-:W-:Y:S02]  /*6230*/  ISETP.NE.U32.AND P1, PT, R3, 0x1, PT ;  /* 0x000000010300780c */ /* 0x000fe40003f25070 */
[----:B------:R-:W-:Y:S02]  /*6240*/  SEL R3, RZ, 0x1, !P0 ;  /* 0x00000001ff037807 */ /* 0x000fe40004000000 */
[----:B------:R-:W-:Y:S02]  /*6250*/  ISETP.GE.U32.AND.EX P0, PT, R17, UR7, PT, P2 ;  /* 0x0000000711007c0c */ /* 0x000fe4000bf06120 */
[----:B------:R-:W-:-:S04]  /*6260*/  ISETP.GT.U32.AND P1, PT, R8, 0x7, !P1 ;  /* 0x000000070800780c */ /* 0x000fc80004f24070 */
[----:B-1----:R-:W-:-:S04]  /*6270*/  SEL R4, RZ, 0x1, !P1 ;  /* 0x00000001ff047807 */ /* 0x002fc80004800000 */
[--C-:B------:R-:W-:Y:S02]  /*6280*/  LOP3.LUT R10, R4, R10, R3.reuse, 0x96, !PT ;  /* 0x0000000a040a7212 */ /* 0x100fe400078e9603 */
[----:B------:R-:W-:Y:S02]  /*6290*/  PRMT R4, RZ, 0x7610, R4 ;  /* 0x00007610ff047816 */ /* 0x000fe40000000004 */
[----:B------:R-:W-:Y:S01]  /*62a0*/  PRMT R3, RZ, 0x7610, R3 ;  /* 0x00007610ff037816 */ /* 0x000fe20000000003 */
[----:B------:R-:W-:Y:S06]  /*62b0*/  @P0 BRA `(.L_x_126) ;  /* 0x00000004004c0947 */ /* 0x000fec0003800000 */
[----:B------:R-:W1:Y:S01]  /*62c0*/  S2R R14, SR_CTAID.X ;  /* 0x00000000000e7919 */ /* 0x000e620000002500 */
[----:B------:R-:W-:Y:S01]  /*62d0*/  ULDC.64 UR6, c[0x0][0x8d0] ;  /* 0x0002340000067ab9 */ /* 0x000fe20000000a00 */
[----:B------:R-:W2:Y:S01]  /*62e0*/  LDC R15, c[0x0][0x144] ;  /* 0x00005100ff0f7b82 */ /* 0x000ea20000000800 */
[----:B------:R-:W-:Y:S01]  /*62f0*/  ISETP.NE.U32.AND P0, PT, RZ, UR6, PT ;  /* 0x00000006ff007c0c */ /* 0x000fe2000bf05070 */
[----:B------:R-:W3:Y:S01]  /*6300*/  S2R R12, SR_CTAID.Y ;  /* 0x00000000000c7919 */ /* 0x000ee20000002600 */
[----:B------:R-:W-:Y:S01]  /*6310*/  ULDC UR8, c[0x0][0x150] ;  /* 0x0000540000087ab9 */ /* 0x000fe20000000800 */
[----:B------:R-:W-:Y:S01]  /*6320*/  ULDC UR9, c[0x0][0x8d8] ;  /* 0x0002360000097ab9 */ /* 0x000fe20000000800 */
[----:B------:R-:W-:Y:S01]  /*6330*/  ISETP.NE.AND.EX P0, PT, RZ, UR7, PT, P0 ;  /* 0x00000007ff007c0c */ /* 0x000fe2000bf05300 */
[----:B------:R-:W-:Y:S01]  /*6340*/  IMAD.MOV.U32 R4, RZ, RZ, R16 ;  /* 0x000000ffff047224 */ /* 0x000fe200078e0010 */
[----:B-1----:R-:W-:-:S05]  /*6350*/  I2FP.F32.U32 R5, R14 ;  /* 0x0000000e00057245 */ /* 0x002fca0000201000 */
[----:B------:R-:W-:Y:S01]  /*6360*/  FMUL R19, R5, UR8 ;  /* 0x0000000805137c20 */ /* 0x000fe20008400000 */
[----:B------:R-:W-:-:S05]  /*6370*/  IMAD.MOV.U32 R5, RZ, RZ, R17 ;  /* 0x000000ffff057224 */ /* 0x000fca00078e0011 */
[----:B---3--:R-:W-:Y:S05]  /*6380*/  @!P0 BRA `(.L_x_127) ;  /* 0x0000000000288947 */ /* 0x008fea0003800000 */
[----:B------:R-:W-:Y:S02]  /*6390*/  ULDC UR8, c[0x0][0x8dc] ;  /* 0x0002370000087ab9 */ /* 0x000fe40000000800 */
[----:B------:R-:W-:-:S05]  /*63a0*/  IADD3 R5, P0, R16, UR8, RZ ;  /* 0x0000000810057c10 */ /* 0x000fca000ff1e0ff */
[----:B------:R-:W-:-:S04]  /*63b0*/  IMAD.X R13, RZ, RZ, R17, P0 ;  /* 0x000000ffff0d7224 */ /* 0x000fc800000e0611 */
[----:B------:R-:W-:-:S04]  /*63c0*/  IMAD.WIDE.U32 R6, R13, UR6, RZ ;  /* 0x000000060d067c25 */ /* 0x000fc8000f8e00ff */
[----:B------:R-:W-:-:S04]  /*63d0*/  IMAD.WIDE.U32 R6, P0, R5, UR7, R6 ;  /* 0x0000000705067c25 */ /* 0x000fc8000f800006 */
[----:B------:R-:W-:-:S04]  /*63e0*/  IMAD.WIDE.U32 R4, R5, UR6, RZ ;  /* 0x0000000605047c25 */ /* 0x000fc8000f8e00ff */
[----:B------:R-:W-:Y:S01]  /*63f0*/  IMAD.MOV.U32 R4, RZ, RZ, R7 ;  /* 0x000000ffff047224 */ /* 0x000fe200078e0007 */
[----:B------:R-:W-:Y:S01]  /*6400*/  IADD3 RZ, P1, R5, R6, RZ ;  /* 0x0000000605ff7210 */ /* 0x000fe20007f3e0ff */
[----:B------:R-:W-:-:S04]  /*6410*/  IMAD.X R5, RZ, RZ, RZ, P0 ;  /* 0x000000ffff057224 */ /* 0x000fc800000e06ff */
[----:B------:R-:W-:-:S08]  /*6420*/  IMAD.WIDE.U32.X R4, R13, UR7, R4, P1 ;  /* 0x000000070d047c25 */ /* 0x000fd000088e0404 */
.L_x_127:
[--C-:B------:R-:W-:Y:S01]  /*6430*/  SHF.R.U64 R13, R4, UR9, R5.reuse ;  /* 0x00000009040d7c19 */ /* 0x100fe20008001205 */
[----:B------:R-:W1:Y:S01]  /*6440*/  F2I.U32.TRUNC.NTZ R19, R19 ;  /* 0x0000001300137305 */ /* 0x000e62000020f000 */
[----:B------:R-:W-:Y:S01]  /*6450*/  SHF.R.U32.HI R4, RZ, UR9, R5 ;  /* 0x00000009ff047c19 */ /* 0x000fe20008011605 */
[----:B------:R-:W-:Y:S01]  /*6460*/  ULDC.64 UR6, c[0x0][0x8c8] ;  /* 0x0002320000067ab9 */ /* 0x000fe20000000a00 */
[----:B------:R-:W-:Y:S01]  /*6470*/  IADD3 R7, P0, RZ, -R13, RZ ;  /* 0x8000000dff077210 */ /* 0x000fe20007f1e0ff */
[----:B------:R-:W-:Y:S01]  /*6480*/  ULDC.64 UR8, c[0x0][0x8e8] ;  /* 0x00023a0000087ab9 */ /* 0x000fe20000000a00 */
[----:B------:R-:W3:Y:S03]  /*6490*/  LDC R21, c[0x0][0x148] ;  /* 0x00005200ff157b82 */ /* 0x000ee60000000800 */
[----:B------:R-:W-:Y:S01]  /*64a0*/  IMAD.X R4, RZ, RZ, ~R4, P0 ;  /* 0x000000ffff047224 */ /* 0x000fe200000e0e04 */
[----:B------:R-:W-:-:S03]  /*64b0*/  ISETP.NE.U32.AND P0, PT, RZ, UR8, PT ;  /* 0x00000008ff007c0c */ /* 0x000fc6000bf05070 */
[----:B------:R-:W-:Y:S01]  /*64c0*/  IMAD R6, R4, UR6, RZ ;  /* 0x0000000604067c24 */ /* 0x000fe2000f8e02ff */
[----:B------:R-:W-:Y:S01]  /*64d0*/  ISETP.NE.AND.EX P0, PT, RZ, UR9, PT, P0 ;  /* 0x00000009ff007c0c */ /* 0x000fe2000bf05300 */
[----:B------:R-:W-:Y:S01]  /*64e0*/  IMAD.WIDE.U32 R4, R7, UR6, R16 ;  /* 0x0000000607047c25 */ /* 0x000fe2000f8e0010 */
[----:B------:R-:W-:-:S03]  /*64f0*/  ULDC UR6, c[0x0][0x8c0] ;  /* 0x0002300000067ab9 */ /* 0x000fc60000000800 */
[----:B------:R-:W-:Y:S01]  /*6500*/  IMAD R7, R7, UR7, R6 ;  /* 0x0000000707077c24 */ /* 0x000fe2000f8e0206 */
[----:B------:R-:W-:Y:S01]  /*6510*/  ULDC UR7, c[0x0][0x154] ;  /* 0x0000550000077ab9 */ /* 0x000fe20000000800 */
[----:B-1----:R-:W-:Y:S02]  /*6520*/  IMAD.MOV R6, RZ, RZ, -R19 ;  /* 0x000000ffff067224 */ /* 0x002fe400078e0a13 */
[----:B------:R-:W-:Y:S02]  /*6530*/  IMAD.IADD R5, R5, 0x1, R7 ;  /* 0x0000000105057824 */ /* 0x000fe400078e0207 */
[----:B--2---:R-:W-:Y:S01]  /*6540*/  IMAD R14, R15, R6, R14 ;  /* 0x000000060f0e7224 */ /* 0x004fe200078e020e */
[----:B------:R-:W-:Y:S02]  /*6550*/  I2FP.F32.U32 R6, R12 ;  /* 0x0000000c00067245 */ /* 0x000fe40000201000 */
[--C-:B------:R-:W-:Y:S02]  /*6560*/  SHF.R.U64 R15, R4, UR6, R5.reuse ;  /* 0x00000006040f7c19 */ /* 0x100fe40008001205 */
[----:B------:R-:W-:Y:S01]  /*6570*/  SHF.R.U32.HI R4, RZ, UR6, R5 ;  /* 0x00000006ff047c19 */ /* 0x000fe20008011605 */
[----:B------:R-:W-:Y:S01]  /*6580*/  FMUL R6, R6, UR7 ;  /* 0x0000000706067c20 */ /* 0x000fe20008400000 */
[----:B------:R-:W-:-:S02]  /*6590*/  ULDC UR6, c[0x0][0x8b0] ;  /* 0x00022c0000067ab9 */ /* 0x000fc40000000800 */
[--C-:B------:R-:W-:Y:S01]  /*65a0*/  SHF.R.U64 R20, R15, UR6, R4.reuse ;  /* 0x000000060f147c19 */ /* 0x100fe20008001204 */
[----:B------:R1:W2:Y:S01]  /*65b0*/  F2I.U32.TRUNC.NTZ R24, R6 ;  /* 0x0000000600187305 */ /* 0x0002a2000020f000 */
[----:B------:R-:W-:Y:S01]  /*65c0*/  SHF.R.U32.HI R5, RZ, UR6, R4 ;  /* 0x00000006ff057c19 */ /* 0x000fe20008011604 */
[----:B------:R-:W-:-:S03]  /*65d0*/  ULDC UR6, c[0x0][0x900] ;  /* 0x0002400000067ab9 */ /* 0x000fc60000000800 */
[--C-:B------:R-:W-:Y:S02]  /*65e0*/  SHF.R.U64 R19, R20, UR6, R5.reuse ;  /* 0x0000000614137c19 */ /* 0x100fe40008001205 */
[----:B------:R-:W-:-:S03]  /*65f0*/  SHF.R.U32.HI R23, RZ, UR6, R5 ;  /* 0x00000006ff177c19 */ /* 0x000fc60008011605 */
[----:B------:R-:W-:Y:S02]  /*6600*/  IMAD.MOV.U32 R4, RZ, RZ, R19 ;  /* 0x000000ffff047224 */ /* 0x000fe400078e0013 */
[----:B------:R-:W-:Y:S01]  /*6610*/  IMAD.MOV.U32 R5, RZ, RZ, R23 ;  /* 0x000000ffff057224 */ /* 0x000fe200078e0017 */
[----:B-1----:R-:W-:Y:S06]  /*6620*/  @!P0 BRA `(.L_x_128) ;  /* 0x0000000000288947 */ /* 0x002fec0003800000 */
        /* <DEDUP_REMOVED lines=10> */
.L_x_128:
[----:B------:R-:W-:Y:S01]  /*66d0*/  ISETP.NE.AND P0, PT, R2, 0x1, PT ;  /* 0x000000010200780c */ /* 0x000fe20003f05270 */
[----:B------:R-:W-:Y:S01]  /*66e0*/  ULDC UR6, c[0x0][0x8f0] ;  /* 0x00023c0000067ab9 */ /* 0x000fe20000000800 */
[----:B------:R-:W-:Y:S01]  /*66f0*/  LOP3.LUT R20, R20, UR18, RZ, 0xc0, !PT ;  /* 0x0000001214147c12 */ /* 0x000fe2000f8ec0ff */
[----:B--2---:R-:W-:Y:S01]  /*6700*/  IMAD.MOV R24, RZ, RZ, -R24 ;  /* 0x000000ffff187224 */ /* 0x004fe200078e0a18 */
[----:B------:R-:W-:Y:S01]  /*6710*/  SHF.R.U64 R5, R4, UR6, R5 ;  /* 0x0000000604057c19 */ /* 0x000fe20008001205 */
[----:B------:R-:W-:Y:S01]  /*6720*/  ULDC UR6, c[0x0][0x8e0] ;  /* 0x0002380000067ab9 */ /* 0x000fe20000000800 */
[----:B------:R-:W-:Y:S01]  /*6730*/  LOP3.LUT R6, R15, UR17, RZ, 0xc0, !PT ;  /* 0x000000110f067c12 */ /* 0x000fe2000f8ec0ff */
[----:B------:R-:W-:Y:S02]  /*6740*/  ULDC UR7, c[0x0][0x8b8] ;  /* 0x00022e0000077ab9 */ /* 0x000fe40000000800 */
[----:B------:R-:W-:Y:S02]  /*6750*/  IMAD.MOV R4, RZ, RZ, -R5 ;  /* 0x000000ffff047224 */ /* 0x000fe400078e0a05 */
[----:B------:R-:W-:-:S02]  /*6760*/  IMAD R5, R5, UR19, R20 ;  /* 0x0000001305057c24 */ /* 0x000fc4000f8e0214 */
[----:B---3--:R-:W-:Y:S02]  /*6770*/  @P0 IMAD R14, R21, R24, R12 ;  /* 0x00000018150e0224 */ /* 0x008fe400078e020c */
[----:B------:R-:W-:Y:S01]  /*6780*/  IMAD R19, R4, UR6, R19 ;  /* 0x0000000604137c24 */ /* 0x000fe2000f8e0213 */
[----:B------:R-:W-:Y:S01]  /*6790*/  ULDC UR6, c[0x0][0x8a8] ;  /* 0x00022a0000067ab9 */ /* 0x000fe20000000800 */
[----:B------:R-:W-:Y:S02]  /*67a0*/  IMAD R14, R5, UR7, R14 ;  /* 0x00000007050e7c24 */ /* 0x000fe4000f8e020e */
[----:B------:R-:W-:Y:S02]  /*67b0*/  IMAD R19, R19, UR6, R6 ;  /* 0x0000000613137c24 */ /* 0x000fe4000f8e0206 */
[----:B------:R-:W-:-:S03]  /*67c0*/  IMAD.MOV.U32 R4, RZ, RZ, 0x1 ;  /* 0x00000001ff047424 */ /* 0x000fc600078e00ff */
[----:B------:R-:W-:Y:S02]  /*67d0*/  SEL R20, R19, R14, !P0 ;  /* 0x0000000e13147207 */ /* 0x000fe40004000000 */
[----:B------:R-:W-:-:S07]  /*67e0*/  SEL R21, R14, R19, !P0 ;  /* 0x000000130e157207 */ /* 0x000fce0004000000 */
.L_x_126:
[----:B------:R-:W-:Y:S05]  /*67f0*/  BSYNC B1 ;  /* 0x0000000000017941 */ /* 0x000fea0003800000 */
.L_x_125:
[----:B------:R-:W-:-:S13]  /*6800*/  LOP3.LUT P0, RZ, R4, 0xff, RZ, 0xc0, !PT ;  /* 0x000000ff04ff7812 */ /* 0x000fda000780c0ff */
[----:B------:R-:W-:Y:S05]  /*6810*/  @P0 BRA `(.L_x_129) ;  /* 0xfffffff400440947 */ /* 0x000fea000383ffff */
[----:B------:R-:W-:Y:S05]  /*6820*/  BSYNC B0 ;  /* 0x0000000000007941 */ /* 0x000fea0003800000 */
.L_x_118:
[----:B------:R-:W-:-:S03]  /*6830*/  UMOV UR6, 0xffffffff ;  /* 0xffffffff00067882 */ /* 0x000fc60000000000 */
[----:B------:R-:W-:Y:S05]  /*6840*/  BRA.DIV UR6, `(.L_x_130) ;  /* 0x0000000a063c7947 */ /* 0x000fea000b800000 */
[----:B------:R-:W-:-:S13]  /*6850*/  ELECT P6, URZ, PT ;  /* 0x00000000003f782f */ /* 0x000fda00038c0000 */
.L_x_152:
[----:B------:R-:W-:Y:S05]  /*6860*/  @!P6 BRA `(.L_x_15) ;  /* 0x000000040034e947 */ /* 0x000fea0003800000 */
[----:B------:R-:W-:-:S04]  /*6870*/  LOP3.LUT R22, R22, 0x2, RZ, 0xfc, !PT ;  /* 0x0000000216167812 */ /* 0x000fc800078efcff */
[----:B------:R-:W-:-:S13]  /*6880*/  ISETP.NE.AND P0, PT, R22, 0x3, PT ;  /* 0x000000031600780c */ /* 0x000fda0003f05270 */
[----:B------:R-:W-:Y:S05]  /*6890*/  @!P0 BRA `(.L_x_131) ;  /* 0x0000000000048947 */ /* 0x000fea0003800000 */
[----:B-1----:R-:W-:Y:S01]  /*68a0*/  BPT.TRAP 0x1 ;  /* 0x000000040000795c */ /* 0x002fe20000300000 */
.L_x_131:
[----:B------:R-:W2:Y:S01]  /*68b0*/  S2R R3, SR_CgaCtaId ;  /* 0x0000000000037919 */ /* 0x000ea20000008800 */
[----:B------:R-:W-:Y:S02]  /*68c0*/  MOV R0, 0x400 ;  /* 0x0000040000007802 */ /* 0x000fe40000000f00 */
[----:B------:R-:W-:Y:S02]  /*68d0*/  SHF.L.U32 R2, R10, 0x1f, RZ ;  /* 0x0000001f0a027819 */ /* 0x000fe400000006ff */
[----:B--2---:R-:W-:-:S05]  /*68e0*/  LEA R0, R3, R0, 0x18 ;  /* 0x0000000003007211 */ /* 0x004fca00078ec0ff */
[----:B------:R-:W-:-:S04]  /*68f0*/  VIADD R0, R0, 0x40 ;  /* 0x0000004000007836 */ /* 0x000fc80000000000 */
[C---:B------:R-:W-:Y:S02]  /*6900*/  IMAD R5, R9.reuse, 0x8, R0 ;  /* 0x0000000809057824 */ /* 0x040fe400078e0200 */
[----:B------:R-:W-:Y:S02]  /*6910*/  VIADD R9, R9, 0x1 ;  /* 0x0000000109097836 */ /* 0x000fe40000000000 */
[----:B------:R-:W2:Y:S03]  /*6920*/  SYNCS.PHASECHK.TRANS64.TRYWAIT P0, [R5+URZ], R2 ;  /* 0x00000002050075a7 */ /* 0x000ea6000800017f */
[----:B------:R-:W-:-:S04]  /*6930*/  ISETP.NE.AND P1, PT, R9, 0x8, PT ;  /* 0x000000080900780c */ /* 0x000fc80003f25270 */
[----:B------:R-:W-:Y:S02]  /*6940*/  SEL R3, RZ, 0x1, P1 ;  /* 0x00000001ff037807 */ /* 0x000fe40000800000 */
[----:B------:R-:W-:Y:S02]  /*6950*/  SEL R9, R9, RZ, P1 ;  /* 0x000000ff09097207 */ /* 0x000fe40000800000 */
[----:B------:R-:W-:-:S03]  /*6960*/  LOP3.LUT R10, R10, R3, RZ, 0x3c, !PT ;  /* 0x000000030a0a7212 */ /* 0x000fc600078e3cff */
[----:B------:R-:W-:Y:S01]  /*6970*/  IMAD R7, R9, 0x8, R0 ;  /* 0x0000000809077824 */ /* 0x000fe200078e0200 */
[----:B------:R-:W-:Y:S01]  /*6980*/  SHF.L.U32 R4, R10, 0x1f, RZ ;  /* 0x0000001f0a047819 */ /* 0x000fe200000006ff */
[----:B--2---:R-:W-:Y:S06]  /*6990*/  @!P0 BRA `(.L_x_132) ;  /* 0x0000000800088947 */ /* 0x004fec0003800000 */
.L_x_153:
[----:B------:R-:W3:Y:S01]  /*69a0*/  SYNCS.PHASECHK.TRANS64.TRYWAIT P0, [R7+URZ], R4 ;  /* 0x00000004070075a7 */ /* 0x000ee2000800017f */
[----:B--2---:R-:W-:-:S05]  /*69b0*/  VIADD R2, R9, 0x1 ;  /* 0x0000000109027836 */ /* 0x004fca0000000000 */
[----:B------:R-:W-:-:S04]  /*69c0*/  ISETP.NE.AND P1, PT, R2, 0x8, PT ;  /* 0x000000080200780c */ /* 0x000fc80003f25270 */
[----:B------:R-:W-:Y:S02]  /*69d0*/  SEL R3, RZ, 0x1, P1 ;  /* 0x00000001ff037807 */ /* 0x000fe40000800000 */
[----:B------:R-:W-:Y:S02]  /*69e0*/  SEL R9, R2, RZ, P1 ;  /* 0x000000ff02097207 */ /* 0x000fe40000800000 */
[----:B------:R-:W-:-:S03]  /*69f0*/  LOP3.LUT R10, R10, R3, RZ, 0x3c, !PT ;  /* 0x000000030a0a7212 */ /* 0x000fc600078e3cff */
[----:B------:R-:W-:Y:S01]  /*6a00*/  IMAD R6, R9, 0x8, R0 ;  /* 0x0000000809067824 */ /* 0x000fe200078e0200 */
[----:B------:R-:W-:Y:S01]  /*6a10*/  SHF.L.U32 R5, R10, 0x1f, RZ ;  /* 0x0000001f0a057819 */ /* 0x000fe200000006ff */
[----:B---3--:R-:W-:Y:S06]  /*6a20*/  @!P0 BRA `(.L_x_133) ;  /* 0x0000000400f88947 */ /* 0x008fec0003800000 */
.L_x_154:
[----:B------:R-:W3:Y:S01]  /*6a30*/  SYNCS.PHASECHK.TRANS64.TRYWAIT P0, [R6+URZ], R5 ;  /* 0x00000005060075a7 */ /* 0x000ee2000800017f */
[----:B------:R-:W-:-:S05]  /*6a40*/  VIADD R2, R9, 0x1 ;  /* 0x0000000109027836 */ /* 0x000fca0000000000 */
[----:B------:R-:W-:-:S04]  /*6a50*/  ISETP.NE.AND P1, PT, R2, 0x8, PT ;  /* 0x000000080200780c */ /* 0x000fc80003f25270 */
[----:B------:R-:W-:Y:S02]  /*6a60*/  SEL R3, RZ, 0x1, P1 ;  /* 0x00000001ff037807 */ /* 0x000fe40000800000 */
[----:B--2---:R-:W-:Y:S02]  /*6a70*/  SEL R7, R2, RZ, P1 ;  /* 0x000000ff02077207 */ /* 0x004fe40000800000 */
[----:B------:R-:W-:-:S03]  /*6a80*/  LOP3.LUT R10, R10, R3, RZ, 0x3c, !PT ;  /* 0x000000030a0a7212 */ /* 0x000fc600078e3cff */
[----:B------:R-:W-:Y:S01]  /*6a90*/  IMAD R9, R7, 0x8, R0 ;  /* 0x0000000807097824 */ /* 0x000fe200078e0200 */
[----:B------:R-:W-:Y:S01]  /*6aa0*/  SHF.L.U32 R4, R10, 0x1f, RZ ;  /* 0x0000001f0a047819 */ /* 0x000fe200000006ff */
[----:B---3--:R-:W-:Y:S06]  /*6ab0*/  @!P0 BRA `(.L_x_134) ;  /* 0x0000000400e88947 */ /* 0x008fec0003800000 */
.L_x_155:
[----:B------:R-:W3:Y:S01]  /*6ac0*/  SYNCS.PHASECHK.TRANS64.TRYWAIT P0, [R9+URZ], R4 ;  /* 0x00000004090075a7 */ /* 0x000ee2000800017f */
[----:B------:R-:W-:-:S05]  /*6ad0*/  VIADD R2, R7, 0x1 ;  /* 0x0000000107027836 */ /* 0x000fca0000000000 */
[----:B------:R-:W-:-:S04]  /*6ae0*/  ISETP.NE.AND P1, PT, R2, 0x8, PT ;  /* 0x000000080200780c */ /* 0x000fc80003f25270 */
[----:B------:R-:W-:Y:S02]  /*6af0*/  SEL R3, RZ, 0x1, P1 ;  /* 0x00000001ff037807 */ /* 0x000fe40000800000 */
[----:B------:R-:W-:Y:S02]  /*6b00*/  SEL R7, R2, RZ, P1 ;  /* 0x000000ff02077207 */ /* 0x000fe40000800000 */
[----:B------:R-:W-:-:S03]  /*6b10*/  LOP3.LUT R10, R10, R3, RZ, 0x3c, !PT ;  /* 0x000000030a0a7212 */ /* 0x000fc600078e3cff */
[----:B--2---:R-:W-:Y:S01]  /*6b20*/  IMAD R6, R7, 0x8, R0 ;  /* 0x0000000807067824 */ /* 0x004fe200078e0200 */
[----:B------:R-:W-:Y:S01]  /*6b30*/  SHF.L.U32 R5, R10, 0x1f, RZ ;  /* 0x0000001f0a057819 */ /* 0x000fe200000006ff */
[----:B---3--:R-:W-:Y:S06]  /*6b40*/  @!P0 BRA `(.L_x_135) ;  /* 0x0000000400d88947 */ /* 0x008fec0003800000 */
.L_x_156:
        /* <DEDUP_REMOVED lines=9> */
.L_x_157:
        /* <DEDUP_REMOVED lines=9> */
.L_x_158:
[----:B------:R-:W3:Y:S01]  /*6c70*/  SYNCS.PHASECHK.TRANS64.TRYWAIT P0, [R6+URZ], R5 ;  /* 0x00000005060075a7 */ /* 0x000ee2000800017f */
[----:B------:R-:W-:-:S05]  /*6c80*/  VIADD R2, R7, 0x1 ;  /* 0x0000000107027836 */ /* 0x000fca0000000000 */
[----:B------:R-:W-:-:S04]  /*6c90*/  ISETP.NE.AND P1, PT, R2, 0x8, PT ;  /* 0x000000080200780c */ /* 0x000fc80003f25270 */
[----:B--2---:R-:W-:Y:S02]  /*6ca0*/  SEL R4, RZ, 0x1, P1 ;  /* 0x00000001ff047807 */ /* 0x004fe40000800000 */
[----:B------:R-:W-:Y:S02]  /*6cb0*/  SEL R3, R2, RZ, P1 ;  /* 0x000000ff02037207 */ /* 0x000fe40000800000 */
[----:B------:R-:W-:Y:S01]  /*6cc0*/  LOP3.LUT R4, R11, R4, RZ, 0x3c, !PT ;  /* 0x000000040b047212 */ /* 0x000fe200078e3cff */
[----:B---3--:R-:W-:Y:S06]  /*6cd0*/  @!P0 BRA `(.L_x_138) ;  /* 0x0000000400b08947 */ /* 0x008fec0003800000 */
.L_x_159:
[----:B------:R-:W-:Y:S01]  /*6ce0*/  IMAD R3, R3, 0x8, R0 ;  /* 0x0000000803037824 */ /* 0x000fe200078e0200 */
[----:B------:R-:W-:-:S07]  /*6cf0*/  SHF.L.U32 R0, R4, 0x1f, RZ ;  /* 0x0000001f04007819 */ /* 0x000fce00000006ff */
.L_x_139:
[----:B---3--:R3:W4:Y:S02]  /*6d00*/  SYNCS.PHASECHK.TRANS64.TRYWAIT P0, [R3+URZ], R0 ;  /* 0x00000000030075a7 */ /* 0x008724000800017f */
[----:B----4-:R-:W-:Y:S05]  /*6d10*/  @!P0 NANOSLEEP.SYNCS 0x989680 ;  /* 0x009896800000895d */ /* 0x010fea0003900000 */
[----:B------:R-:W4:Y:S02]  /*6d20*/  @!P0 SYNCS.PHASECHK.TRANS64 P0, [R3+URZ], R0 ;  /* 0x00000000030085a7 */ /* 0x000f24000800007f */
[----:B----4-:R-:W-:Y:S05]  /*6d30*/  @!P0 BRA `(.L_x_139) ;  /* 0xfffffffc00f08947 */ /* 0x010fea000383ffff */
.L_x_15:
[----:B-1----:R-:W-:Y:S05]  /*6d40*/  BSYNC B6 ;  /* 0x0000000000067941 */ /* 0x002fea0003800000 */
.L_x_13:
[----:B------:R-:W-:Y:S05]  /*6d50*/  EXIT ;  /* 0x000000000000794d */ /* 0x000fea0003800000 */
.L_x_28:
[----:B----4-:R4:W1:Y:S02]  /*6d60*/  SYNCS.PHASECHK.TRANS64.TRYWAIT P1, [R3+URZ], R0 ;  /* 0x00000000030075a7 */ /* 0x010864000802017f */
[----:B-1----:R-:W-:Y:S05]  /*6d70*/  @!P1 NANOSLEEP.SYNCS 0x989680 ;  /* 0x009896800000995d */ /* 0x002fea0003900000 */
[----:B------:R-:W1:Y:S02]  /*6d80*/  @!P1 SYNCS.PHASECHK.TRANS64 P1, [R3+URZ], R0 ;  /* 0x00000000030095a7 */ /* 0x000e64000802007f */
[----:B-1----:R-:W-:Y:S05]  /*6d90*/  @!P1 BRA `(.L_x_28) ;  /* 0xfffffffc00f09947 */ /* 0x002fea000383ffff */
[----:B------:R-:W-:Y:S05]  /*6da0*/  BRA `(.L_x_27) ;  /* 0xffffffac00307947 */ /* 0x000fea000383ffff */
.L_x_33:
[----:B--2---:R-:W-:-:S04]  /*6db0*/  IMAD.U32 R5, RZ, RZ, UR4 ;  /* 0x00000004ff057e24 */ /* 0x004fc8000f8e00ff */
[----:B------:R2:W4:Y:S03]  /*6dc0*/  SYNCS.PHASECHK.TRANS64.TRYWAIT P1, [R5+URZ], R4 ;  /* 0x00000004050075a7 */ /* 0x000526000802017f */
[----:B----4-:R-:W-:Y:S05]  /*6dd0*/  @!P1 NANOSLEEP.SYNCS 0x989680 ;  /* 0x009896800000995d */ /* 0x010fea0003900000 */
[----:B------:R-:W4:Y:S02]  /*6de0*/  @!P1 SYNCS.PHASECHK.TRANS64 P1, [R5+URZ], R4 ;  /* 0x00000004050095a7 */ /* 0x000f24000802007f */
[----:B----4-:R-:W-:Y:S05]  /*6df0*/  @!P1 BRA `(.L_x_33) ;  /* 0xfffffffc00ec9947 */ /* 0x010fea000383ffff */
[----:B------:R-:W-:Y:S05]  /*6e00*/  BRA `(.L_x_32) ;  /* 0xffffffb000047947 */ /* 0x000fea000383ffff */
.L_x_54:
[----:B--2---:R2:W4:Y:S02]  /*6e10*/  SYNCS.PHASECHK.TRANS64.TRYWAIT P2, [R4+URZ+0x80], R3 ;  /* 0x00008003040075a7 */ /* 0x004524000804017f */
[----:B----4-:R-:W-:Y:S05]  /*6e20*/  @!P2 NANOSLEEP.SYNCS 0x989680 ;  /* 0x009896800000a95d */ /* 0x010fea0003900000 */
[----:B------:R-:W4:Y:S02]  /*6e30*/  @!P2 SYNCS.PHASECHK.TRANS64 P2, [R4+URZ+0x80], R3 ;  /* 0x000080030400a5a7 */ /* 0x000f24000804007f */
[----:B----4-:R-:W-:Y:S05]  /*6e40*/  @!P2 BRA `(.L_x_54) ;  /* 0xfffffffc00f0a947 */ /* 0x010fea000383ffff */
[----:B------:R-:W-:Y:S05]  /*6e50*/  BRA `(.L_x_140) ;  /* 0xffffffb800e87947 */ /* 0x000fea000383ffff */
.L_x_68:
[----:B-1----:R1:W2:Y:S02]  /*6e60*/  SYNCS.PHASECHK.TRANS64.TRYWAIT P3, [R5+URZ+0x80], R0 ;  /* 0x00008000050075a7 */ /* 0x0022a4000806017f */
[----:B--2---:R-:W-:Y:S05]  /*6e70*/  @!P3 NANOSLEEP.SYNCS 0x989680 ;  /* 0x009896800000b95d */ /* 0x004fea0003900000 */
[----:B------:R-:W2:Y:S02]  /*6e80*/  @!P3 SYNCS.PHASECHK.TRANS64 P3, [R5+URZ+0x80], R0 ;  /* 0x000080000500b5a7 */ /* 0x000ea4000806007f */
[----:B--2---:R-:W-:Y:S05]  /*6e90*/  @!P3 BRA `(.L_x_68) ;  /* 0xfffffffc00f0b947 */ /* 0x004fea000383ffff */
[----:B------:R-:W-:Y:S05]  /*6ea0*/  BRA `(.L_x_141) ;  /* 0xffffffc400887947 */ /* 0x000fea000383ffff */
.L_x_88:
[----:B-1----:R-:W-:-:S04]  /*6eb0*/  IMAD.U32 R3, RZ, RZ, UR4 ;  /* 0x00000004ff037e24 */ /* 0x002fc8000f8e00ff */
[----:B------:R1:W2:Y:S03]  /*6ec0*/  SYNCS.PHASECHK.TRANS64.TRYWAIT P0, [R3+URZ+0xb8], R0 ;  /* 0x0000b800030075a7 */ /* 0x0002a6000800017f */
[----:B--2---:R-:W-:Y:S05]  /*6ed0*/  @!P0 NANOSLEEP.SYNCS 0x989680 ;  /* 0x009896800000895d */ /* 0x004fea0003900000 */
[----:B------:R-:W2:Y:S02]  /*6ee0*/  @!P0 SYNCS.PHASECHK.TRANS64 P0, [R3+URZ+0xb8], R0 ;  /* 0x0000b800030085a7 */ /* 0x000ea4000800007f */
[----:B--2---:R-:W-:Y:S05]  /*6ef0*/  @!P0 BRA `(.L_x_88) ;  /* 0xfffffffc00ec8947 */ /* 0x004fea000383ffff */
[----:B------:R-:W-:Y:S05]  /*6f00*/  BRA `(.L_x_87) ;  /* 0xffffffd800ec7947 */ /* 0x000fea000383ffff */
.L_x_97:
[----:B-1----:R-:W-:-:S04]  /*6f10*/  IMAD.U32 R5, RZ, RZ, UR5 ;  /* 0x00000005ff057e24 */ /* 0x002fc8000f8e00ff */
[----:B------:R1:W2:Y:S03]  /*6f20*/  SYNCS.PHASECHK.TRANS64.TRYWAIT P1, [R5+URZ+0x98], R4 ;  /* 0x00009804050075a7 */ /* 0x0002a6000802017f */
[----:B--2---:R-:W-:Y:S05]  /*6f30*/  @!P1 NANOSLEEP.SYNCS 0x989680 ;  /* 0x009896800000995d */ /* 0x004fea0003900000 */
[----:B------:R-:W2:Y:S02]  /*6f40*/  @!P1 SYNCS.PHASECHK.TRANS64 P1, [R5+URZ+0x98], R4 ;  /* 0x00009804050095a7 */ /* 0x000ea4000802007f */
[----:B--2---:R-:W-:Y:S05]  /*6f50*/  @!P1 BRA `(.L_x_97) ;  /* 0xfffffffc00ec9947 */ /* 0x004fea000383ffff */
[----:B------:R-:W-:Y:S05]  /*6f60*/  BRA `(.L_x_142) ;  /* 0xffffffdc00e47947 */ /* 0x000fea000383ffff */
.L_x_103:
[----:B-1----:R-:W-:-:S04]  /*6f70*/  IMAD.U32 R5, RZ, RZ, UR4 ;  /* 0x00000004ff057e24 */ /* 0x002fc8000f8e00ff */
[----:B------:R1:W2:Y:S03]  /*6f80*/  SYNCS.PHASECHK.TRANS64.TRYWAIT P1, [R5+URZ+0x98], R4 ;  /* 0x00009804050075a7 */ /* 0x0002a6000802017f */
[----:B--2---:R-:W-:Y:S05]  /*6f90*/  @!P1 NANOSLEEP.SYNCS 0x989680 ;  /* 0x009896800000995d */ /* 0x004fea0003900000 */
[----:B------:R-:W2:Y:S02]  /*6fa0*/  @!P1 SYNCS.PHASECHK.TRANS64 P1, [R5+URZ+0x98], R4 ;  /* 0x00009804050095a7 */ /* 0x000ea4000802007f */
[----:B--2---:R-:W-:Y:S05]  /*6fb0*/  @!P1 BRA `(.L_x_103) ;  /* 0xfffffffc00ec9947 */ /* 0x004fea000383ffff */
[----:B------:R-:W-:Y:S05]  /*6fc0*/  BRA `(.L_x_143) ;  /* 0xffffffe0004c7947 */ /* 0x000fea000383ffff */
.L_x_113:
[----:B-1----:R1:W3:Y:S02]  /*6fd0*/  SYNCS.PHASECHK.TRANS64.TRYWAIT P0, [R3+URZ+0x98], R0 ;  /* 0x00009800030075a7 */ /* 0x0022e4000800017f */
[----:B---3--:R-:W-:Y:S05]  /*6fe0*/  @!P0 NANOSLEEP.SYNCS 0x989680 ;  /* 0x009896800000895d */ /* 0x008fea0003900000 */
[----:B------:R-:W3:Y:S02]  /*6ff0*/  @!P0 SYNCS.PHASECHK.TRANS64 P0, [R3+URZ+0x98], R0 ;  /* 0x00009800030085a7 */ /* 0x000ee4000800007f */
[----:B---3--:R-:W-:Y:S05]  /*7000*/  @!P0 BRA `(.L_x_113) ;  /* 0xfffffffc00f08947 */ /* 0x008fea000383ffff */
[----:B------:R-:W-:Y:S05]  /*7010*/  BRA `(.L_x_144) ;  /* 0xffffffe800647947 */ /* 0x000fea000383ffff */
.L_x_115:
[----:B-1----:R1:W2:Y:S02]  /*7020*/  SYNCS.PHASECHK.TRANS64.TRYWAIT P0, [R5+URZ+0x98], R0 ;  /* 0x00009800050075a7 */ /* 0x0022a4000800017f */
[----:B--2---:R-:W-:Y:S05]  /*7030*/  @!P0 NANOSLEEP.SYNCS 0x989680 ;  /* 0x009896800000895d */ /* 0x004fea0003900000 */
[----:B------:R-:W2:Y:S02]  /*7040*/  @!P0 SYNCS.PHASECHK.TRANS64 P0, [R5+URZ+0x98], R0 ;  /* 0x00009800050085a7 */ /* 0x000ea4000800007f */
[----:B--2---:R-:W-:Y:S05]  /*7050*/  @!P0 BRA `(.L_x_115) ;  /* 0xfffffffc00f08947 */ /* 0x004fea000383ffff */
[----:B------:R-:W-:Y:S05]  /*7060*/  BRA `(.L_x_145) ;  /* 0xffffffe800847947 */ /* 0x000fea000383ffff */
.L_x_119:
[----:B------:R-:W-:Y:S01]  /*7070*/  BSSY B1, `(.L_x_146) ;  /* 0x0000006000017945 */ /* 0x000fe20003800000 */
[----:B------:R-:W-:-:S07]  /*7080*/  IMAD.MOV.U32 R15, RZ, RZ, -0x1 ;  /* 0xffffffffff0f7424 */ /* 0x000fce00078e00ff */
[----:B------:R-:W-:Y:S05]  /*7090*/  WARPSYNC.COLLECTIVE R15, `(.L_x_147) ;  /* 0x000000000f0c7348 */ /* 0x000fea0003c00000 */
[----:B------:R-:W-:Y:S02]  /*70a0*/  ELECT P6, UR62, PT ;  /* 0x00000000003e782f */ /* 0x000fe400038c0000 */
[----:B------:R-:W-:Y:S01]  /*70b0*/  MOV R14, UR62 ;  /* 0x0000003e000e7c02 */ /* 0x000fe20008000f00 */
[----:B------:R-:W-:Y:S10]  /*70c0*/  ENDCOLLECTIVE ;  /* 0x000000000000791b */ /* 0x000ff40003800000 */
.L_x_147:
[----:B------:R-:W-:Y:S05]  /*70d0*/  BSYNC B1 ;  /* 0x0000000000017941 */ /* 0x000fea0003800000 */
.L_x_146:
[----:B------:R-:W-:Y:S05]  /*70e0*/  BRA `(.L_x_148) ;  /* 0xffffffec001c7947 */ /* 0x000fea000383ffff */
.L_x_122:
[----:B--2---:R2:W3:Y:S02]  /*70f0*/  SYNCS.PHASECHK.TRANS64.TRYWAIT P0, [R14+URZ+0x40], R7 ;  /* 0x000040070e0075a7 */ /* 0x0044e4000800017f */
[----:B---3--:R-:W-:Y:S05]  /*7100*/  @!P0 NANOSLEEP.SYNCS 0x989680 ;  /* 0x009896800000895d */ /* 0x008fea0003900000 */
[----:B------:R-:W3:Y:S02]  /*7110*/  @!P0 SYNCS.PHASECHK.TRANS64 P0, [R14+URZ+0x40], R7 ;  /* 0x000040070e0085a7 */ /* 0x000ee4000800007f */
[----:B---3--:R-:W-:Y:S05]  /*7120*/  @!P0 BRA `(.L_x_122) ;  /* 0xfffffffc00f08947 */ /* 0x008fea000383ffff */
[----:B------:R-:W-:Y:S05]  /*7130*/  BRA `(.L_x_149) ;  /* 0xffffffec00547947 */ /* 0x000fea000383ffff */
.L_x_130:
[----:B------:R-:W-:Y:S01]  /*7140*/  BSSY B0, `(.L_x_150) ;  /* 0x0000006000007945 */ /* 0x000fe20003800000 */
[----:B------:R-:W-:-:S07]  /*7150*/  IMAD.MOV.U32 R15, RZ, RZ, -0x1 ;  /* 0xffffffffff0f7424 */ /* 0x000fce00078e00ff */
[----:B-1----:R-:W-:Y:S05]  /*7160*/  WARPSYNC.COLLECTIVE R15, `(.L_x_151) ;  /* 0x000000000f0c7348 */ /* 0x002fea0003c00000 */
[----:B------:R-:W-:Y:S02]  /*7170*/  ELECT P6, UR62, PT ;  /* 0x00000000003e782f */ /* 0x000fe400038c0000 */
[----:B------:R-:W-:Y:S01]  /*7180*/  MOV R14, UR62 ;  /* 0x0000003e000e7c02 */ /* 0x000fe20008000f00 */
[----:B-1----:R-:W-:Y:S10]  /*7190*/  ENDCOLLECTIVE ;  /* 0x000000000000791b */ /* 0x002ff40003800000 */
.L_x_151:
[----:B------:R-:W-:Y:S05]  /*71a0*/  BSYNC B0 ;  /* 0x0000000000007941 */ /* 0x000fea0003800000 */
.L_x_150:
[----:B------:R-:W-:Y:S05]  /*71b0*/  BRA `(.L_x_152) ;  /* 0xfffffff400a87947 */ /* 0x000fea000383ffff */
.L_x_132:
[----:B--2---:R2:W3:Y:S02]  /*71c0*/  SYNCS.PHASECHK.TRANS64.TRYWAIT P0, [R5+URZ], R2 ;  /* 0x00000002050075a7 */ /* 0x0044e4000800017f */
[----:B---3--:R-:W-:Y:S05]  /*71d0*/  @!P0 NANOSLEEP.SYNCS 0x989680 ;  /* 0x009896800000895d */ /* 0x008fea0003900000 */
[----:B------:R-:W3:Y:S02]  /*71e0*/  @!P0 SYNCS.PHASECHK.TRANS64 P0, [R5+URZ], R2 ;  /* 0x00000002050085a7 */ /* 0x000ee4000800007f */
[----:B---3--:R-:W-:Y:S05]  /*71f0*/  @!P0 BRA `(.L_x_132) ;  /* 0xfffffffc00f08947 */ /* 0x008fea000383ffff */
[----:B------:R-:W-:Y:S05]  /*7200*/  BRA `(.L_x_153) ;  /* 0xfffffff400e47947 */ /* 0x000fea000383ffff */
.L_x_133:
[----:B--2---:R2:W3:Y:S02]  /*7210*/  SYNCS.PHASECHK.TRANS64.TRYWAIT P0, [R7+URZ], R4 ;  /* 0x00000004070075a7 */ /* 0x0044e4000800017f */
[----:B---3--:R-:W-:Y:S05]  /*7220*/  @!P0 NANOSLEEP.SYNCS 0x989680 ;  /* 0x009896800000895d */ /* 0x008fea0003900000 */
[----:B------:R-:W3:Y:S02]  /*7230*/  @!P0 SYNCS.PHASECHK.TRANS64 P0, [R7+URZ], R4 ;  /* 0x00000004070085a7 */ /* 0x000ee4000800007f */
[----:B---3--:R-:W-:Y:S05]  /*7240*/  @!P0 BRA `(.L_x_133) ;  /* 0xfffffffc00f08947 */ /* 0x008fea000383ffff */
[----:B------:R-:W-:Y:S05]  /*7250*/  BRA `(.L_x_154) ;  /* 0xfffffff400f47947 */ /* 0x000fea000383ffff */
.L_x_134:
[----:B--2---:R2:W3:Y:S02]  /*7260*/  SYNCS.PHASECHK.TRANS64.TRYWAIT P0, [R6+URZ], R5 ;  /* 0x00000005060075a7 */ /* 0x0044e4000800017f */
[----:B---3--:R-:W-:Y:S05]  /*7270*/  @!P0 NANOSLEEP.SYNCS 0x989680 ;  /* 0x009896800000895d */ /* 0x008fea0003900000 */
[----:B------:R-:W3:Y:S02]  /*7280*/  @!P0 SYNCS.PHASECHK.TRANS64 P0, [R6+URZ], R5 ;  /* 0x00000005060085a7 */ /* 0x000ee4000800007f */
[----:B---3--:R-:W-:Y:S05]  /*7290*/  @!P0 BRA `(.L_x_134) ;  /* 0xfffffffc00f08947 */ /* 0x008fea000383ffff */
[----:B------:R-:W-:Y:S05]  /*72a0*/  BRA `(.L_x_155) ;  /* 0xfffffff800047947 */ /* 0x000fea000383ffff */
.L_x_135:
[----:B--2---:R2:W3:Y:S02]  /*72b0*/  SYNCS.PHASECHK.TRANS64.TRYWAIT P0, [R9+URZ], R4 ;  /* 0x00000004090075a7 */ /* 0x0044e4000800017f */
[----:B---3--:R-:W-:Y:S05]  /*72c0*/  @!P0 NANOSLEEP.SYNCS 0x989680 ;  /* 0x009896800000895d */ /* 0x008fea0003900000 */
[----:B------:R-:W3:Y:S02]  /*72d0*/  @!P0 SYNCS.PHASECHK.TRANS64 P0, [R9+URZ], R4 ;  /* 0x00000004090085a7 */ /* 0x000ee4000800007f */
[----:B---3--:R-:W-:Y:S05]  /*72e0*/  @!P0 BRA `(.L_x_135) ;  /* 0xfffffffc00f08947 */ /* 0x008fea000383ffff */
[----:B------:R-:W-:Y:S05]  /*72f0*/  BRA `(.L_x_156) ;  /* 0xfffffff800147947 */ /* 0x000fea000383ffff */
.L_x_136:
[----:B--2---:R2:W3:Y:S02]  /*7300*/  SYNCS.PHASECHK.TRANS64.TRYWAIT P0, [R6+URZ], R5 ;  /* 0x00000005060075a7 */ /* 0x0044e4000800017f */
[----:B---3--:R-:W-:Y:S05]  /*7310*/  @!P0 NANOSLEEP.SYNCS 0x989680 ;  /* 0x009896800000895d */ /* 0x008fea0003900000 */
[----:B------:R-:W3:Y:S02]  /*7320*/  @!P0 SYNCS.PHASECHK.TRANS64 P0, [R6+URZ], R5 ;  /* 0x00000005060085a7 */ /* 0x000ee4000800007f */
[----:B---3--:R-:W-:Y:S05]  /*7330*/  @!P0 BRA `(.L_x_136) ;  /* 0xfffffffc00f08947 */ /* 0x008fea000383ffff */
[----:B------:R-:W-:Y:S05]  /*7340*/  BRA `(.L_x_157) ;  /* 0xfffffff800247947 */ /* 0x000fea000383ffff */
.L_x_137:
[----:B--2---:R2:W3:Y:S02]  /*7350*/  SYNCS.PHASECHK.TRANS64.TRYWAIT P0, [R9+URZ], R4 ;  /* 0x00000004090075a7 */ /* 0x0044e4000800017f */
[----:B---3--:R-:W-:Y:S05]  /*7360*/  @!P0 NANOSLEEP.SYNCS 0x989680 ;  /* 0x009896800000895d */ /* 0x008fea0003900000 */
[----:B------:R-:W3:Y:S02]  /*7370*/  @!P0 SYNCS.PHASECHK.TRANS64 P0, [R9+URZ], R4 ;  /* 0x00000004090085a7 */ /* 0x000ee4000800007f */
[----:B---3--:R-:W-:Y:S05]  /*7380*/  @!P0 BRA `(.L_x_137) ;  /* 0xfffffffc00f08947 */ /* 0x008fea000383ffff */
[----:B------:R-:W-:Y:S05]  /*7390*/  BRA `(.L_x_158) ;  /* 0xfffffff800347947 */ /* 0x000fea000383ffff */
.L_x_138:
[----:B--2---:R2:W3:Y:S02]  /*73a0*/  SYNCS.PHASECHK.TRANS64.TRYWAIT P0, [R6+URZ], R5 ;  /* 0x00000005060075a7 */ /* 0x0044e4000800017f */
[----:B---3--:R-:W-:Y:S05]  /*73b0*/  @!P0 NANOSLEEP.SYNCS 0x989680 ;  /* 0x009896800000895d */ /* 0x008fea0003900000 */
[----:B------:R-:W3:Y:S02]  /*73c0*/  @!P0 SYNCS.PHASECHK.TRANS64 P0, [R6+URZ], R5 ;  /* 0x00000005060085a7 */ /* 0x000ee4000800007f */
[----:B---3--:R-:W-:Y:S05]  /*73d0*/  @!P0 BRA `(.L_x_138) ;  /* 0xfffffffc00f08947 */ /* 0x008fea000383ffff */
[----:B------:R-:W-:Y:S05]  /*73e0*/  BRA `(.L_x_159) ;  /* 0xfffffff8003c7947 */ /* 0x000fea000383ffff */
.L_x_160:
[----:B------:R-:W-:-:S00]  /*73f0*/  BRA `(.L_x_160) ;  /* 0xfffffffc00fc7947 */ /* 0x000fc0000383ffff */
[----:B------:R-:W-:-:S00]  /*7400*/  NOP ;  /* 0x0000000000007918 */ /* 0x000fc00000000000 */
[----:B------:R-:W-:-:S00]  /*7410*/  NOP ;  /* 0x0000000000007918 */ /* 0x000fc00000000000 */
[----:B------:R-:W-:-:S00]  /*7420*/  NOP ;  /* 0x0000000000007918 */ /* 0x000fc00000000000 */
[----:B------:R-:W-:-:S00]  /*7430*/  NOP ;  /* 0x0000000000007918 */ /* 0x000fc00000000000 */
[----:B------:R-:W-:-:S00]  /*7440*/  NOP ;  /* 0x0000000000007918 */ /* 0x000fc00000000000 */
[----:B------:R-:W-:-:S00]  /*7450*/  NOP ;  /* 0x0000000000007918 */ /* 0x000fc00000000000 */
[----:B------:R-:W-:-:S00]  /*7460*/  NOP ;  /* 0x0000000000007918 */ /* 0x000fc00000000000 */
[----:B------:R-:W-:-:S00]  /*7470*/  NOP ;  /* 0x0000000000007918 */ /* 0x000fc00000000000 */
.L_x_161:


//--------------------- .nv.global.init           --------------------------
	.section	.nv.global.init,"aw",@progbits
.nv.global.init:
	.type		$str$22,@object
	.size		$str$22,($str$26 - $str$22)
$str$22:
        /*0000*/ 	.byte	0x6b, 0x5f, 0x74, 0x69, 0x6c, 0x65, 0x5f, 0x63, 0x6f, 0x75, 0x6e, 0x74, 0x20, 0x3e, 0x3d, 0x20
        /*0010*/ 	.byte	0x31, 0x00
	.type		$str$26,@object
	.size		$str$26,($str$27 - $str$26)
$str$26:
        /*0012*/ 	.byte	0x28, 0x61, 0x64, 0x64, 0x72, 0x65, 0x73, 0x73, 0x20, 0x26, 0x20, 0x6d, 0x61, 0x73, 0x6b, 0x29
        /*0022*/ 	.byte	0x20, 0x3d, 0x3d, 0x20, 0x30, 0x00
	.type		$str$27,@object
	.size		$str$27,($str$23 - $str$27)
$str$27:
        /*0028*/ 	.byte	0x2f, 0x74, 0x6d, 0x70, 0x2f, 0x63, 0x75, 0x74, 0x6c, 0x61, 0x73, 0x73, 0x5f, 0x73, 0x77, 0x65
        /*0038*/ 	.byte	0x65, 0x70, 0x5f, 0x73, 0x72, 0x63, 0x2f, 0x69, 0x6e, 0x63, 0x6c, 0x75, 0x64, 0x65, 0x2f, 0x63
        /*0048*/ 	.byte	0x75, 0x74, 0x65, 0x2f, 0x70, 0x6f, 0x69, 0x6e, 0x74, 0x65, 0x72, 0x5f, 0x66, 0x6c, 0x61, 0x67
        /*0058*/ 	.byte	0x67, 0x65, 0x64, 0x2e, 0x68, 0x70, 0x70, 0x00
	.type		$str$23,@object
	.size		$str$23,(__unnamed_2 - $str$23)
$str$23:
        /*0060*/ 	.byte	0x2f, 0x74, 0x6d, 0x70, 0x2f, 0x63, 0x75, 0x74, 0x6c, 0x61, 0x73, 0x73, 0x5f, 0x73, 0x77, 0x65
        /*0070*/ 	.byte	0x65, 0x70, 0x5f, 0x73, 0x72, 0x63, 0x2f, 0x69, 0x6e, 0x63, 0x6c, 0x75, 0x64, 0x65, 0x2f, 0x63
        /*0080*/ 	.byte	0x75, 0x74, 0x6c, 0x61, 0x73, 0x73, 0x2f, 0x67, 0x65, 0x6d, 0x6d, 0x2f, 0x63, 0x6f, 0x6c, 0x6c
        /*0090*/ 	.byte	0x65, 0x63, 0x74, 0x69, 0x76, 0x65, 0x2f, 0x73, 0x6d, 0x39, 0x30, 0x5f, 0x6d, 0x6d, 0x61, 0x5f
        /*00a0*/ 	.byte	0x74, 0x6d, 0x61, 0x5f, 0x67, 0x6d, 0x6d, 0x61, 0x5f, 0x73, 0x73, 0x5f, 0x77, 0x61, 0x72, 0x70
        /*00b0*/ 	.byte	0x73, 0x70, 0x65, 0x63, 0x69, 0x61, 0x6c, 0x69, 0x7a, 0x65, 0x64, 0x2e, 0x68, 0x70, 0x70, 0x00
	.type		__unnamed_2,@object
	.size		__unnamed_2,(__unnamed_1 - __unnamed_2)
__unnamed_2:
        /*00c0*/ 	.byte	0x61, 0x75, 0x74, 0x6f, 0x20, 0x63, 0x75, 0x74, 0x65, 0x3a, 0x3a, 0x61, 0x73, 0x5f, 0x70, 0x6f
        /* <DEDUP_REMOVED lines=27> */
        /*0280*/ 	.byte	0x3c, 0x34, 0x30, 0x39, 0x36, 0x3e, 0x3e, 0x3e, 0x3e, 0x3e, 0x5d, 0x00
	.type		__unnamed_1,@object
	.size		__unnamed_1,(.L_0 - __unnamed_1)
__unnamed_1:
        /* <DEDUP_REMOVED lines=182> */
.L_0:


//--------------------- .nv.shared._ZN7cutlass13device_kernelINS_4gemm6kernel13GemmUniversalIN4cute5tupleIJiiiiEEENS1_10collective13CollectiveMmaINS1_34MainloopSm90TmaGmmaWarpSpecializedILi8ENS5_IJNS4_1CILi2EEENSA_ILi1EEESC_EEENS1_35KernelTmaWarpSpecializedCooperativeEEENS5_IJNSA_ILi128EEENSA_ILi64EEESH_EEENS_10bfloat16_tENS5_IJlSC_lEEESJ_SK_NS4_8TiledMMAINS4_8MMA_AtomIJNS4_4SM904GMMA27MMA_64x64x16_F32BF16BF16_SSILNSO_5MajorE0ELSQ_0ELNSO_7ScaleInE1ELSR_1EEEEEENS4_6LayoutISD_NS5_IJSC_NSA_ILi0EEESV_EEEEENS5_IJNS4_10UnderscoreESY_SY_EEEEENS4_13SM90_TMA_LOADENS4_14ComposedLayoutINS4_7SwizzleILi3ELi4ELi3EEENS4_18smem_ptr_flag_bitsILi16EEENSU_INS5_IJNSA_ILi8EEESH_EEENS5_IJSH_SC_EEEEEEEvNS4_8identityENS4_23SM90_TMA_LOAD_MULTICASTES1B_vS1C_EENS_8epilogue10collective18CollectiveEpilogueINS1F_22Sm90TmaWarpSpecializedILi3ELi2ELi16ELb1ELb0EEEJSI_NS5_IJSG_NSA_ILi32EEEEEESJ_SK_SJ_SK_NS1F_6fusion15FusionCallbacksIS1J_NS1M_13LinCombEltActINS1F_6thread4ReLuESJ_fSJ_fLNS_15FloatRoundStyleE2EEESI_S1L_JEEES11_NS12_INS13_ILi2ELi4ELi3EEES16_NSU_INS5_IJS17_S1K_EEENS5_IJS1K_SC_EEEEEEENS4_17SM75_U32x4_LDSM_NENS4_14SM90_TMA_STOREES1Y_NS4_17SM90_U32x4_STSM_NENS4_9Copy_AtomIJS21_NS_6half_tEEEEvEEEvvEEEEvNT_6ParamsE --------------------------
	.section	.nv.shared._ZN7cutlass13device_kernelINS_4gemm6kernel13GemmUniversalIN4cute5tupleIJiiiiEEENS1_10collective13CollectiveMmaINS1_34MainloopSm90TmaGmmaWarpSpecializedILi8ENS5_IJNS4_1CILi2EEENSA_ILi1EEESC_EEENS1_35KernelTmaWarpSpecializedCooperativeEEENS5_IJNSA_ILi128EEENSA_ILi64EEESH_EEENS_10bfloat16_tENS5_IJlSC_lEEESJ_SK_NS4_8TiledMMAINS4_8MMA_AtomIJNS4_4SM904GMMA27MMA_64x64x16_F32BF16BF16_SSILNSO_5MajorE0ELSQ_0ELNSO_7ScaleInE1ELSR_1EEEEEENS4_6LayoutISD_NS5_IJSC_NSA_ILi0EEESV_EEEEENS5_IJNS4_10UnderscoreESY_SY_EEEEENS4_13SM90_TMA_LOADENS4_14ComposedLayoutINS4_7SwizzleILi3ELi4ELi3EEENS4_18smem_ptr_flag_bitsILi16EEENSU_INS5_IJNSA_ILi8EEESH_EEENS5_IJSH_SC_EEEEEEEvNS4_8identityENS4_23SM90_TMA_LOAD_MULTICASTES1B_vS1C_EENS_8epilogue10collective18CollectiveEpilogueINS1F_22Sm90TmaWarpSpecializedILi3ELi2ELi16ELb1ELb0EEEJSI_NS5_IJSG_NSA_ILi32EEEEEESJ_SK_SJ_SK_NS1F_6fusion15FusionCallbacksIS1J_NS1M_13LinCombEltActINS1F_6thread4ReLuESJ_fSJ_fLNS_15FloatRoundStyleE2EEESI_S1L_JEEES11_NS12_INS13_ILi2ELi4ELi3EEES16_NSU_INS5_IJS17_S1K_EEENS5_IJS1K_SC_EEEEEEENS4_17SM75_U32x4_LDSM_NENS4_14SM90_TMA_STOREES1Y_NS4_17SM90_U32x4_STSM_NENS4_9Copy_AtomIJS21_NS_6half_tEEEEvEEEvvEEEEvNT_6ParamsE,"aw",@nobits
	.sectionflags	@""
	.align	16
	.zero		1024


//--------------------- .nv.shared.reserved.0     --------------------------
	.section	.nv.shared.reserved.0,"aw",@nobits
	.weak		__nv_reservedSMEM_offset_0_alias
	.size		__nv_reservedSMEM_offset_0_alias, 0, 0
	.other		__nv_reservedSMEM_offset_0_alias,@"STO_CUDA_RESERVED_SHARED STV_DEFAULT"
__nv_reservedSMEM_offset_0_alias:
	.zero		0


//--------------------- .nv.global                --------------------------
	.section	.nv.global,"aw",@nobits
.nv.global:
	.type		_ZN39_INTERNAL_52e0a638_4_k_cu_4b39672a_27944cute1_E,@object
	.size		_ZN39_INTERNAL_52e0a638_4_k_cu_4b39672a_27944cute1_E,(_ZN39_INTERNAL_52e0a638_4_k_cu_4b39672a_27944cuda3std3__45__cpo6cbeginE - _ZN39_INTERNAL_52e0a638_4_k_cu_4b39672a_27944cute1_E)
_ZN39_INTERNAL_52e0a638_4_k_cu_4b39672a_27944cute1_E:
	.zero		1
	.type		_ZN39_INTERNAL_52e0a638_4_k_cu_4b39672a_27944cuda3std3__45__cpo6cbeginE,@object
	.size		_ZN39_INTERNAL_52e0a638_4_k_cu_4b39672a_27944cuda3std3__45__cpo6cbeginE,(_ZN39_INTERNAL_52e0a638_4_k_cu_4b39672a_27944cuda3std3__48in_placeE - _ZN39_INTERNAL_52e0a638_4_k_cu_4b39672a_27944cuda3std3__45__cpo6cbeginE)
_ZN39_INTERNAL_52e0a638_4_k_cu_4b39672a_27944cuda3std3__45__cpo6cbeginE:
	.zero		1
	.type		_ZN39_INTERNAL_52e0a638_4_k_cu_4b39672a_27944cuda3std3__48in_placeE,@object
	.size		_ZN39_INTERNAL_52e0a638_4_k_cu_4b39672a_27944cuda3std3__48in_placeE,(_ZN39_INTERNAL_52e0a638_4_k_cu_4b39672a_27944cuda3std6ranges3__45__cpo9iter_moveE - _ZN39_INTERNAL_52e0a638_4_k_cu_4b39672a_27944cuda3std3__48in_placeE)
_ZN39_INTERNAL_52e0a638_4_k_cu_4b39672a_27944cuda3std3__48in_placeE:
	.zero		1
	.type		_ZN39_INTERNAL_52e0a638_4_k_cu_4b39672a_27944cuda3std6ranges3__45__cpo9iter_moveE,@object
	.size		_ZN39_INTERNAL_52e0a638_4_k_cu_4b39672a_27944cuda3std6ranges3__45__cpo9iter_moveE,(_ZN39_INTERNAL_52e0a638_4_k_cu_4b39672a_27944cuda3std3__45__cpo5beginE - _ZN39_INTERNAL_52e0a638_4_k_cu_4b39672a_27944cuda3std6ranges3__45__cpo9iter_moveE)
_ZN39_INTERNAL_52e0a638_4_k_cu_4b39672a_27944cuda3std6ranges3__45__cpo9iter_moveE:
	.zero		1
	.type		_ZN39_INTERNAL_52e0a638_4_k_cu_4b39672a_27944cuda3std3__45__cpo5beginE,@object
	.size		_ZN39_INTERNAL_52e0a638_4_k_cu_4b39672a_27944cuda3std3__45__cpo5beginE,(_ZN39_INTERNAL_52e0a638_4_k_cu_4b39672a_27944cuda3std3__441_GLOBAL__N__52e0a638_4_k_cu_4b39672a_27946ignoreE - _ZN39_INTERNAL_52e0a638_4_k_cu_4b39672a_27944cuda3std3__45__cpo5beginE)
_ZN39_INTERNAL_52e0a638_4_k_cu_4b39672a_27944cuda3std3__45__cpo5beginE:
	.zero		1
	.type		_ZN39_INTERNAL_52e0a638_4_k_cu_4b39672a_27944cuda3std3__441_GLOBAL__N__52e0a638_4_k_cu_4b39672a_27946ignoreE,@object
	.size		_ZN39_INTERNAL_52e0a638_4_k_cu_4b39672a_27944cuda3std3__441_GLOBAL__N__52e0a638_4_k_cu_4b39672a_27946ignoreE,(_ZN39_INTERNAL_52e0a638_4_k_cu_4b39672a_27944cute7productE - _ZN39_INTERNAL_52e0a638_4_k_cu_4b39672a_27944cuda3std3__441_GLOBAL__N__52e0a638_4_k_cu_4b39672a_27946ignoreE)
_ZN39_INTERNAL_52e0a638_4_k_cu_4b39672a_27944cuda3std3__441_GLOBAL__N__52e0a638_4_k_cu_4b39672a_27946ignoreE:
	.zero		1
	.type		_ZN39_INTERNAL_52e0a638_4_k_cu_4b39672a_27944cute7productE,@object
	.size		_ZN39_INTERNAL_52e0a638_4_k_cu_4b39672a_27944cute7productE,(_ZN39_INTERNAL_52e0a638_4_k_cu_4b39672a_27944cuda3std3__45__cpo3endE - _ZN39_INTERNAL_52e0a638_4_k_cu_4b39672a_27944cute7productE)
_ZN39_INTERNAL_52e0a638_4_k_cu_4b39672a_27944cute7productE:
	.zero		1
	.type		_ZN39_INTERNAL_52e0a638_4_k_cu_4b39672a_27944cuda3std3__45__cpo3endE,@object
	.size		_ZN39_INTERNAL_52e0a638_4_k_cu_4b39672a_27944cuda3std3__45__cpo3endE,(_ZN39_INTERNAL_52e0a638_4_k_cu_4b39672a_27944cuda3std3__419piecewise_constructE - _ZN39_INTERNAL_52e0a638_4_k_cu_4b39672a_27944cuda3std3__45__cpo3endE)
_ZN39_INTERNAL_52e0a638_4_k_cu_4b39672a_27944cuda3std3__45__cpo3endE:
	.zero		1
	.type		_ZN39_INTERNAL_52e0a638_4_k_cu_4b39672a_27944cuda3std3__419piecewise_constructE,@object
	.size		_ZN39_INTERNAL_52e0a638_4_k_cu_4b39672a_27944cuda3std3__419piecewise_constructE,(_ZN39_INTERNAL_52e0a638_4_k_cu_4b39672a_27944cuda3std3__45__cpo4cendE - _ZN39_INTERNAL_52e0a638_4_k_cu_4b39672a_27944cuda3std3__419piecewise_constructE)
_ZN39_INTERNAL_52e0a638_4_k_cu_4b39672a_27944cuda3std3__419piecewise_constructE:
	.zero		1
	.type		_ZN39_INTERNAL_52e0a638_4_k_cu_4b39672a_27944cuda3std3__45__cpo4cendE,@object
	.size		_ZN39_INTERNAL_52e0a638_4_k_cu_4b39672a_27944cuda3std3__45__cpo4cendE,(_ZN39_INTERNAL_52e0a638_4_k_cu_4b39672a_27944cuda3std6ranges3__45__cpo4swapE - _ZN39_INTERNAL_52e0a638_4_k_cu_4b39672a_27944cuda3std3__45__cpo4cendE)
_ZN39_INTERNAL_52e0a638_4_k_cu_4b39672a_27944cuda3std3__45__cpo4cendE:
	.zero		1
	.type		_ZN39_INTERNAL_52e0a638_4_k_cu_4b39672a_27944cuda3std6ranges3__45__cpo4swapE,@object
	.size		_ZN39_INTERNAL_52e0a638_4_k_cu_4b39672a_27944cuda3std6ranges3__45__cpo4swapE,(.L_9 - _ZN39_INTERNAL_52e0a638_4_k_cu_4b39672a_27944cuda3std6ranges3__45__cpo4swapE)
_ZN39_INTERNAL_52e0a638_4_k_cu_4b39672a_27944cuda3std6ranges3__45__cpo4swapE:
	.zero		1
.L_9:


//--------------------- .nv.constant0._ZN7cutlass13device_kernelINS_4gemm6kernel13GemmUniversalIN4cute5tupleIJiiiiEEENS1_10collective13CollectiveMmaINS1_34MainloopSm90TmaGmmaWarpSpecializedILi8ENS5_IJNS4_1CILi2EEENSA_ILi1EEESC_EEENS1_35KernelTmaWarpSpecializedCooperativeEEENS5_IJNSA_ILi128EEENSA_ILi64EEESH_EEENS_10bfloat16_tENS5_IJlSC_lEEESJ_SK_NS4_8TiledMMAINS4_8MMA_AtomIJNS4_4SM904GMMA27MMA_64x64x16_F32BF16BF16_SSILNSO_5MajorE0ELSQ_0ELNSO_7ScaleInE1ELSR_1EEEEEENS4_6LayoutISD_NS5_IJSC_NSA_ILi0EEESV_EEEEENS5_IJNS4_10UnderscoreESY_SY_EEEEENS4_13SM90_TMA_LOADENS4_14ComposedLayoutINS4_7SwizzleILi3ELi4ELi3EEENS4_18smem_ptr_flag_bitsILi16EEENSU_INS5_IJNSA_ILi8EEESH_EEENS5_IJSH_SC_EEEEEEEvNS4_8identityENS4_23SM90_TMA_LOAD_MULTICASTES1B_vS1C_EENS_8epilogue10collective18CollectiveEpilogueINS1F_22Sm90TmaWarpSpecializedILi3ELi2ELi16ELb1ELb0EEEJSI_NS5_IJSG_NSA_ILi32EEEEEESJ_SK_SJ_SK_NS1F_6fusion15FusionCallbacksIS1J_NS1M_13LinCombEltActINS1F_6thread4ReLuESJ_fSJ_fLNS_15FloatRoundStyleE2EEESI_S1L_JEEES11_NS12_INS13_ILi2ELi4ELi3EEES16_NSU_INS5_IJS17_S1K_EEENS5_IJS1K_SC_EEEEEEENS4_17SM75_U32x4_LDSM_NENS4_14SM90_TMA_STOREES1Y_NS4_17SM90_U32x4_STSM_NENS4_9Copy_AtomIJS21_NS_6half_tEEEEvEEEvvEEEEvNT_6ParamsE --------------------------
	.section	.nv.constant0._ZN7cutlass13device_kernelINS_4gemm6kernel13GemmUniversalIN4cute5tupleIJiiiiEEENS1_10collective13CollectiveMmaINS1_34MainloopSm90TmaGmmaWarpSpecializedILi8ENS5_IJNS4_1CILi2EEENSA_ILi1EEESC_EEENS1_35KernelTmaWarpSpecializedCooperativeEEENS5_IJNSA_ILi128EEENSA_ILi64EEESH_EEENS_10bfloat16_tENS5_IJlSC_lEEESJ_SK_NS4_8TiledMMAINS4_8MMA_AtomIJNS4_4SM904GMMA27MMA_64x64x16_F32BF16BF16_SSILNSO_5MajorE0ELSQ_0ELNSO_7ScaleInE1ELSR_1EEEEEENS4_6LayoutISD_NS5_IJSC_NSA_ILi0EEESV_EEEEENS5_IJNS4_10UnderscoreESY_SY_EEEEENS4_13SM90_TMA_LOADENS4_14ComposedLayoutINS4_7SwizzleILi3ELi4ELi3EEENS4_18smem_ptr_flag_bitsILi16EEENSU_INS5_IJNSA_ILi8EEESH_EEENS5_IJSH_SC_EEEEEEEvNS4_8identityENS4_23SM90_TMA_LOAD_MULTICASTES1B_vS1C_EENS_8epilogue10collective18CollectiveEpilogueINS1F_22Sm90TmaWarpSpecializedILi3ELi2ELi16ELb1ELb0EEEJSI_NS5_IJSG_NSA_ILi32EEEEEESJ_SK_SJ_SK_NS1F_6fusion15FusionCallbacksIS1J_NS1M_13LinCombEltActINS1F_6thread4ReLuESJ_fSJ_fLNS_15FloatRoundStyleE2EEESI_S1L_JEEES11_NS12_INS13_ILi2ELi4ELi3EEES16_NSU_INS5_IJS17_S1K_EEENS5_IJS1K_SC_EEEEEEENS4_17SM75_U32x4_LDSM_NENS4_14SM90_TMA_STOREES1Y_NS4_17SM90_U32x4_STSM_NENS4_9Copy_AtomIJS21_NS_6half_tEEEEvEEEvvEEEEvNT_6ParamsE,"a",@progbits
	.sectionflags	@""
	.align	4
.nv.constant0._ZN7cutlass13device_kernelINS_4gemm6kernel13GemmUniversalIN4cute5tupleIJiiiiEEENS1_10collective13CollectiveMmaINS1_34MainloopSm90TmaGmmaWarpSpecializedILi8ENS5_IJNS4_1CILi2EEENSA_ILi1EEESC_EEENS1_35KernelTmaWarpSpecializedCooperativeEEENS5_IJNSA_ILi128EEENSA_ILi64EEESH_EEENS_10bfloat16_tENS5_IJlSC_lEEESJ_SK_NS4_8TiledMMAINS4_8MMA_AtomIJNS4_4SM904GMMA27MMA_64x64x16_F32BF16BF16_SSILNSO_5MajorE0ELSQ_0ELNSO_7ScaleInE1ELSR_1EEEEEENS4_6LayoutISD_NS5_IJSC_NSA_ILi0EEESV_EEEEENS5_IJNS4_10UnderscoreESY_SY_EEEEENS4_13SM90_TMA_LOADENS4_14ComposedLayoutINS4_7SwizzleILi3ELi4ELi3EEENS4_18smem_ptr_flag_bitsILi16EEENSU_INS5_IJNSA_ILi8EEESH_EEENS5_IJSH_SC_EEEEEEEvNS4_8identityENS4_23SM90_TMA_LOAD_MULTICASTES1B_vS1C_EENS_8epilogue10collective18CollectiveEpilogueINS1F_22Sm90TmaWarpSpecializedILi3ELi2ELi16ELb1ELb0EEEJSI_NS5_IJSG_NSA_ILi32EEEEEESJ_SK_SJ_SK_NS1F_6fusion15FusionCallbacksIS1J_NS1M_13LinCombEltActINS1F_6thread4ReLuESJ_fSJ_fLNS_15FloatRoundStyleE2EEESI_S1L_JEEES11_NS12_INS13_ILi2ELi4ELi3EEES16_NSU_INS5_IJS17_S1K_EEENS5_IJS1K_SC_EEEEEEENS4_17SM75_U32x4_LDSM_NENS4_14SM90_TMA_STOREES1Y_NS4_17SM90_U32x4_STSM_NENS4_9Copy_AtomIJS21_NS_6half_tEEEEvEEEvvEEEEvNT_6ParamsE:
	.zero		2432


//--------------------- SYMBOLS --------------------------

	.type		.nv.reservedSmem.offset0,@object
	.size		.nv.reservedSmem.offset0,0x4
	.type		__assertfail,@function
